//
// Generated by NVIDIA NVVM Compiler
//
// Compiler Build ID: CL-36424714
// Cuda compilation tools, release 13.0, V13.0.88
// Based on NVVM 20.0.0
//

.version 9.0
.target sm_100
.address_size 64

	// .globl	_Z23compute_row_ptrs_kerneliiPi
.func  (.param .align 16 .b8 func_retval0[16]) __internal_trig_reduction_slowpathd
(
	.param .b64 __internal_trig_reduction_slowpathd_param_0
)
;
.global .align 8 .b8 __cudart_i2opi_d[144] = {8, 93, 141, 31, 177, 95, 251, 107, 234, 146, 82, 138, 247, 57, 7, 61, 123, 241, 229, 235, 199, 186, 39, 117, 45, 234, 95, 158, 102, 63, 70, 79, 183, 9, 203, 39, 207, 126, 54, 109, 31, 109, 10, 90, 139, 17, 47, 239, 15, 152, 5, 222, 255, 151, 248, 31, 59, 40, 249, 189, 139, 95, 132, 156, 244, 57, 83, 131, 57, 214, 145, 57, 65, 126, 95, 180, 38, 112, 156, 233, 132, 68, 187, 46, 245, 53, 130, 232, 62, 167, 41, 177, 28, 235, 29, 254, 28, 146, 209, 9, 234, 46, 73, 6, 224, 210, 77, 66, 58, 110, 36, 183, 97, 197, 187, 222, 171, 99, 81, 254, 65, 144, 67, 60, 153, 149, 98, 219, 192, 221, 52, 245, 209, 87, 39, 252, 41, 21, 68, 78, 110, 131, 249, 162};
.global .align 16 .b8 __cudart_sin_cos_coeffs[128] = {70, 210, 176, 44, 241, 229, 90, 190, 146, 227, 172, 105, 227, 29, 199, 62, 161, 98, 219, 25, 160, 1, 42, 191, 24, 8, 17, 17, 17, 17, 129, 63, 84, 85, 85, 85, 85, 85, 197, 191, 0, 0, 0, 0, 0, 0, 0, 0, 0, 0, 0, 0, 0, 0, 0, 0, 100, 129, 253, 32, 131, 255, 168, 189, 40, 133, 239, 193, 167, 238, 33, 62, 217, 230, 6, 142, 79, 126, 146, 190, 233, 188, 221, 25, 160, 1, 250, 62, 71, 93, 193, 22, 108, 193, 86, 191, 81, 85, 85, 85, 85, 85, 165, 63, 0, 0, 0, 0, 0, 0, 224, 191, 0, 0, 0, 0, 0, 0, 240, 63};

.visible .entry _Z23compute_row_ptrs_kerneliiPi(
	.param .u32 _Z23compute_row_ptrs_kerneliiPi_param_0,
	.param .u32 _Z23compute_row_ptrs_kerneliiPi_param_1,
	.param .u64 .ptr .align 1 _Z23compute_row_ptrs_kerneliiPi_param_2
)
{
	.reg .pred 	%p<29>;
	.reg .b32 	%r<103>;
	.reg .b64 	%rd<7>;

	ld.param.u32 	%r23, [_Z23compute_row_ptrs_kerneliiPi_param_0];
	ld.param.u32 	%r24, [_Z23compute_row_ptrs_kerneliiPi_param_1];
	ld.param.u64 	%rd2, [_Z23compute_row_ptrs_kerneliiPi_param_2];
	cvta.to.global.u64 	%rd1, %rd2;
	mov.u32 	%r25, %ctaid.x;
	mov.u32 	%r26, %ntid.x;
	mov.u32 	%r27, %tid.x;
	mad.lo.s32 	%r1, %r25, %r26, %r27;
	mul.lo.s32 	%r2, %r24, %r23;
	setp.gt.s32 	%p1, %r1, %r2;
	@%p1 bra 	$L__BB0_12;
	setp.ne.s32 	%p2, %r1, 0;
	@%p2 bra 	$L__BB0_3;
	mov.b32 	%r93, 0;
	st.global.u32 	[%rd1], %r93;
	bra.uni 	$L__BB0_12;
$L__BB0_3:
	setp.eq.s32 	%p3, %r1, %r2;
	@%p3 bra 	$L__BB0_13;
	add.s32 	%r3, %r1, -1;
	setp.lt.s32 	%p4, %r1, 2;
	mov.b32 	%r102, 0;
	@%p4 bra 	$L__BB0_11;
	add.s32 	%r4, %r24, -1;
	add.s32 	%r5, %r23, -1;
	add.s32 	%r31, %r1, -2;
	and.b32  	%r6, %r3, 3;
	setp.lt.u32 	%p5, %r31, 3;
	mov.b32 	%r97, 0;
	mov.u32 	%r102, %r97;
	@%p5 bra 	$L__BB0_8;
	and.b32  	%r97, %r3, -4;
	mov.b32 	%r94, 0;
	mov.u32 	%r102, %r94;
$L__BB0_7:
	div.s32 	%r33, %r94, %r24;
	mul.lo.s32 	%r34, %r33, %r24;
	sub.s32 	%r35, %r94, %r34;
	setp.lt.s32 	%p6, %r33, 1;
	selp.b32 	%r36, 1, 2, %p6;
	setp.ne.s32 	%p7, %r35, 0;
	selp.u32 	%r37, 1, 0, %p7;
	setp.lt.s32 	%p8, %r35, %r4;
	selp.u32 	%r38, 1, 0, %p8;
	setp.lt.s32 	%p9, %r33, %r5;
	selp.u32 	%r39, 1, 0, %p9;
	add.s32 	%r40, %r36, %r102;
	add.s32 	%r41, %r40, %r39;
	add.s32 	%r42, %r41, %r37;
	add.s32 	%r43, %r42, %r38;
	add.s32 	%r44, %r94, 1;
	div.s32 	%r45, %r44, %r24;
	mul.lo.s32 	%r46, %r45, %r24;
	sub.s32 	%r47, %r44, %r46;
	setp.lt.s32 	%p10, %r45, 1;
	selp.b32 	%r48, 1, 2, %p10;
	setp.ne.s32 	%p11, %r47, 0;
	selp.u32 	%r49, 1, 0, %p11;
	setp.lt.s32 	%p12, %r47, %r4;
	selp.u32 	%r50, 1, 0, %p12;
	setp.lt.s32 	%p13, %r45, %r5;
	selp.u32 	%r51, 1, 0, %p13;
	add.s32 	%r52, %r48, %r43;
	add.s32 	%r53, %r52, %r51;
	add.s32 	%r54, %r53, %r49;
	add.s32 	%r55, %r54, %r50;
	add.s32 	%r56, %r94, 2;
	div.s32 	%r57, %r56, %r24;
	mul.lo.s32 	%r58, %r57, %r24;
	sub.s32 	%r59, %r56, %r58;
	setp.lt.s32 	%p14, %r57, 1;
	selp.b32 	%r60, 1, 2, %p14;
	setp.ne.s32 	%p15, %r59, 0;
	selp.u32 	%r61, 1, 0, %p15;
	setp.lt.s32 	%p16, %r59, %r4;
	selp.u32 	%r62, 1, 0, %p16;
	setp.lt.s32 	%p17, %r57, %r5;
	selp.u32 	%r63, 1, 0, %p17;
	add.s32 	%r64, %r60, %r55;
	add.s32 	%r65, %r64, %r63;
	add.s32 	%r66, %r65, %r61;
	add.s32 	%r67, %r66, %r62;
	add.s32 	%r68, %r94, 3;
	div.s32 	%r69, %r68, %r24;
	mul.lo.s32 	%r70, %r69, %r24;
	sub.s32 	%r71, %r68, %r70;
	setp.lt.s32 	%p18, %r69, 1;
	selp.b32 	%r72, 1, 2, %p18;
	setp.ne.s32 	%p19, %r71, 0;
	selp.u32 	%r73, 1, 0, %p19;
	setp.lt.s32 	%p20, %r71, %r4;
	selp.u32 	%r74, 1, 0, %p20;
	setp.lt.s32 	%p21, %r69, %r5;
	selp.u32 	%r75, 1, 0, %p21;
	add.s32 	%r76, %r72, %r67;
	add.s32 	%r77, %r76, %r75;
	add.s32 	%r78, %r77, %r73;
	add.s32 	%r102, %r78, %r74;
	add.s32 	%r94, %r94, 4;
	setp.ne.s32 	%p22, %r94, %r97;
	@%p22 bra 	$L__BB0_7;
$L__BB0_8:
	setp.eq.s32 	%p23, %r6, 0;
	@%p23 bra 	$L__BB0_11;
	neg.s32 	%r99, %r6;
$L__BB0_10:
	.pragma "nounroll";
	div.s32 	%r79, %r97, %r24;
	mul.lo.s32 	%r80, %r79, %r24;
	sub.s32 	%r81, %r97, %r80;
	setp.lt.s32 	%p24, %r79, 1;
	selp.b32 	%r82, 1, 2, %p24;
	setp.ne.s32 	%p25, %r81, 0;
	selp.u32 	%r83, 1, 0, %p25;
	setp.lt.s32 	%p26, %r81, %r4;
	selp.u32 	%r84, 1, 0, %p26;
	setp.lt.s32 	%p27, %r79, %r5;
	selp.u32 	%r85, 1, 0, %p27;
	add.s32 	%r86, %r82, %r102;
	add.s32 	%r87, %r86, %r85;
	add.s32 	%r88, %r87, %r83;
	add.s32 	%r102, %r88, %r84;
	add.s32 	%r97, %r97, 1;
	add.s32 	%r99, %r99, 1;
	setp.ne.s32 	%p28, %r99, 0;
	@%p28 bra 	$L__BB0_10;
$L__BB0_11:
	mul.wide.s32 	%rd3, %r1, 4;
	add.s64 	%rd4, %rd1, %rd3;
	st.global.u32 	[%rd4], %r102;
$L__BB0_12:
	ret;
$L__BB0_13:
	mul.lo.s32 	%r89, %r1, 5;
	add.s32 	%r90, %r24, %r23;
	shl.b32 	%r91, %r90, 1;
	sub.s32 	%r92, %r89, %r91;
	mul.wide.s32 	%rd5, %r1, 4;
	add.s64 	%rd6, %rd1, %rd5;
	st.global.u32 	[%rd6], %r92;
	bra.uni 	$L__BB0_12;

}
	// .globl	_Z33compute_row_ptrs_efficient_kerneliiPi
.visible .entry _Z33compute_row_ptrs_efficient_kerneliiPi(
	.param .u32 _Z33compute_row_ptrs_efficient_kerneliiPi_param_0,
	.param .u32 _Z33compute_row_ptrs_efficient_kerneliiPi_param_1,
	.param .u64 .ptr .align 1 _Z33compute_row_ptrs_efficient_kerneliiPi_param_2
)
{
	.reg .pred 	%p<6>;
	.reg .b32 	%r<20>;
	.reg .b64 	%rd<5>;

	ld.param.u32 	%r2, [_Z33compute_row_ptrs_efficient_kerneliiPi_param_0];
	ld.param.u32 	%r3, [_Z33compute_row_ptrs_efficient_kerneliiPi_param_1];
	ld.param.u64 	%rd1, [_Z33compute_row_ptrs_efficient_kerneliiPi_param_2];
	mov.u32 	%r4, %ctaid.x;
	mov.u32 	%r5, %ntid.x;
	mov.u32 	%r6, %tid.x;
	mad.lo.s32 	%r1, %r4, %r5, %r6;
	mul.lo.s32 	%r7, %r3, %r2;
	setp.ge.s32 	%p1, %r1, %r7;
	@%p1 bra 	$L__BB1_2;
	cvta.to.global.u64 	%rd2, %rd1;
	div.s32 	%r8, %r1, %r3;
	mul.lo.s32 	%r9, %r8, %r3;
	sub.s32 	%r10, %r1, %r9;
	setp.lt.s32 	%p2, %r8, 1;
	selp.b32 	%r11, 1, 2, %p2;
	setp.gt.s32 	%p3, %r10, 0;
	selp.u32 	%r12, 1, 0, %p3;
	add.s32 	%r13, %r3, -1;
	setp.lt.s32 	%p4, %r10, %r13;
	selp.u32 	%r14, 1, 0, %p4;
	add.s32 	%r15, %r2, -1;
	setp.lt.s32 	%p5, %r8, %r15;
	selp.u32 	%r16, 1, 0, %p5;
	add.s32 	%r17, %r11, %r16;
	add.s32 	%r18, %r17, %r12;
	add.s32 	%r19, %r18, %r14;
	mul.wide.s32 	%rd3, %r1, 4;
	add.s64 	%rd4, %rd2, %rd3;
	st.global.u32 	[%rd4], %r19;
$L__BB1_2:
	ret;

}
	// .globl	_Z30generate_poisson_matrix_kerneliiPKiPiPdS2_
.visible .entry _Z30generate_poisson_matrix_kerneliiPKiPiPdS2_(
	.param .u32 _Z30generate_poisson_matrix_kerneliiPKiPiPdS2__param_0,
	.param .u32 _Z30generate_poisson_matrix_kerneliiPKiPiPdS2__param_1,
	.param .u64 .ptr .align 1 _Z30generate_poisson_matrix_kerneliiPKiPiPdS2__param_2,
	.param .u64 .ptr .align 1 _Z30generate_poisson_matrix_kerneliiPKiPiPdS2__param_3,
	.param .u64 .ptr .align 1 _Z30generate_poisson_matrix_kerneliiPKiPiPdS2__param_4,
	.param .u64 .ptr .align 1 _Z30generate_poisson_matrix_kerneliiPKiPiPdS2__param_5
)
{
	.reg .pred 	%p<14>;
	.reg .b32 	%r<53>;
	.reg .b64 	%rd<42>;
	.reg .b64 	%fd<75>;

	ld.param.u32 	%r17, [_Z30generate_poisson_matrix_kerneliiPKiPiPdS2__param_0];
	ld.param.u32 	%r18, [_Z30generate_poisson_matrix_kerneliiPKiPiPdS2__param_1];
	ld.param.u64 	%rd5, [_Z30generate_poisson_matrix_kerneliiPKiPiPdS2__param_2];
	ld.param.u64 	%rd7, [_Z30generate_poisson_matrix_kerneliiPKiPiPdS2__param_3];
	ld.param.u64 	%rd8, [_Z30generate_poisson_matrix_kerneliiPKiPiPdS2__param_4];
	ld.param.u64 	%rd6, [_Z30generate_poisson_matrix_kerneliiPKiPiPdS2__param_5];
	cvta.to.global.u64 	%rd1, %rd8;
	cvta.to.global.u64 	%rd2, %rd7;
	mov.u32 	%r19, %ctaid.x;
	mov.u32 	%r20, %ntid.x;
	mov.u32 	%r21, %tid.x;
	mad.lo.s32 	%r1, %r19, %r20, %r21;
	mul.lo.s32 	%r22, %r18, %r17;
	setp.ge.s32 	%p1, %r1, %r22;
	@%p1 bra 	$L__BB2_18;
	cvta.to.global.u64 	%rd9, %rd5;
	div.s32 	%r2, %r1, %r18;
	mul.lo.s32 	%r24, %r2, %r18;
	sub.s32 	%r3, %r1, %r24;
	mul.wide.s32 	%rd10, %r1, 4;
	add.s64 	%rd11, %rd9, %rd10;
	ld.global.u32 	%r4, [%rd11];
	setp.lt.s32 	%p2, %r2, 1;
	mov.b32 	%r49, 0;
	@%p2 bra 	$L__BB2_3;
	sub.s32 	%r26, %r1, %r18;
	mul.wide.s32 	%rd12, %r4, 4;
	add.s64 	%rd13, %rd2, %rd12;
	st.global.u32 	[%rd13], %r26;
	mul.wide.s32 	%rd14, %r4, 8;
	add.s64 	%rd15, %rd1, %rd14;
	mov.b64 	%rd16, -4616189618054758400;
	st.global.u64 	[%rd15], %rd16;
	mov.b32 	%r49, 1;
$L__BB2_3:
	setp.lt.s32 	%p3, %r3, 1;
	@%p3 bra 	$L__BB2_5;
	add.s32 	%r27, %r1, -1;
	add.s32 	%r28, %r49, %r4;
	mul.wide.s32 	%rd17, %r28, 4;
	add.s64 	%rd18, %rd2, %rd17;
	st.global.u32 	[%rd18], %r27;
	mul.wide.s32 	%rd19, %r28, 8;
	add.s64 	%rd20, %rd1, %rd19;
	mov.b64 	%rd21, -4616189618054758400;
	st.global.u64 	[%rd20], %rd21;
	add.s32 	%r49, %r49, 1;
$L__BB2_5:
	add.s32 	%r29, %r49, %r4;
	mul.wide.s32 	%rd22, %r29, 4;
	add.s64 	%rd3, %rd2, %rd22;
	st.global.u32 	[%rd3], %r1;
	mul.wide.s32 	%rd23, %r29, 8;
	add.s64 	%rd4, %rd1, %rd23;
	mov.b64 	%rd24, 4616189618054758400;
	st.global.u64 	[%rd4], %rd24;
	add.s32 	%r50, %r49, 1;
	add.s32 	%r30, %r18, -1;
	setp.ge.s32 	%p4, %r3, %r30;
	@%p4 bra 	$L__BB2_7;
	add.s32 	%r31, %r1, 1;
	st.global.u32 	[%rd3+4], %r31;
	mov.b64 	%rd25, -4616189618054758400;
	st.global.u64 	[%rd4+8], %rd25;
	add.s32 	%r50, %r49, 2;
$L__BB2_7:
	add.s32 	%r32, %r17, -1;
	setp.ge.s32 	%p5, %r2, %r32;
	@%p5 bra 	$L__BB2_9;
	add.s32 	%r33, %r18, %r1;
	add.s32 	%r34, %r50, %r4;
	mul.wide.s32 	%rd26, %r34, 4;
	add.s64 	%rd27, %rd2, %rd26;
	st.global.u32 	[%rd27], %r33;
	mul.wide.s32 	%rd28, %r34, 8;
	add.s64 	%rd29, %rd1, %rd28;
	mov.b64 	%rd30, -4616189618054758400;
	st.global.u64 	[%rd29], %rd30;
$L__BB2_9:
	add.s32 	%r35, %r17, 1;
	cvt.rn.f64.s32 	%fd15, %r35;
	rcp.rn.f64 	%fd16, %fd15;
	add.s32 	%r36, %r2, 1;
	cvt.rn.f64.s32 	%fd17, %r36;
	mul.f64 	%fd18, %fd16, %fd17;
	add.s32 	%r37, %r3, 1;
	cvt.rn.f64.s32 	%fd19, %r37;
	mul.f64 	%fd1, %fd16, %fd19;
	mul.f64 	%fd2, %fd18, 0d400921FB54442D18;
	abs.f64 	%fd3, %fd2;
	setp.neu.f64 	%p6, %fd3, 0d7FF0000000000000;
	@%p6 bra 	$L__BB2_11;
	mov.f64 	%fd25, 0d0000000000000000;
	mul.rn.f64 	%fd73, %fd2, %fd25;
	mov.b32 	%r51, 0;
	bra.uni 	$L__BB2_13;
$L__BB2_11:
	mul.f64 	%fd20, %fd2, 0d3FE45F306DC9C883;
	cvt.rni.s32.f64 	%r51, %fd20;
	cvt.rn.f64.s32 	%fd21, %r51;
	fma.rn.f64 	%fd22, %fd21, 0dBFF921FB54442D18, %fd2;
	fma.rn.f64 	%fd23, %fd21, 0dBC91A62633145C00, %fd22;
	fma.rn.f64 	%fd73, %fd21, 0dB97B839A252049C0, %fd23;
	setp.ltu.f64 	%p7, %fd3, 0d41E0000000000000;
	@%p7 bra 	$L__BB2_13;
	{ // callseq 0, 0
	.param .b64 param0;
	st.param.f64 	[param0], %fd2;
	.param .align 16 .b8 retval0[16];
	call.uni (retval0), 
	__internal_trig_reduction_slowpathd, 
	(
	param0
	);
	ld.param.f64 	%fd73, [retval0];
	ld.param.b32 	%r51, [retval0+8];
	} // callseq 0
$L__BB2_13:
	shl.b32 	%r40, %r51, 6;
	cvt.u64.u32 	%rd31, %r40;
	and.b64  	%rd32, %rd31, 64;
	mov.u64 	%rd33, __cudart_sin_cos_coeffs;
	add.s64 	%rd34, %rd33, %rd32;
	mul.rn.f64 	%fd26, %fd73, %fd73;
	and.b32  	%r41, %r51, 1;
	setp.eq.b32 	%p8, %r41, 1;
	selp.f64 	%fd27, 0dBDA8FF8320FD8164, 0d3DE5DB65F9785EBA, %p8;
	ld.global.nc.v2.f64 	{%fd28, %fd29}, [%rd34];
	fma.rn.f64 	%fd30, %fd27, %fd26, %fd28;
	fma.rn.f64 	%fd31, %fd30, %fd26, %fd29;
	ld.global.nc.v2.f64 	{%fd32, %fd33}, [%rd34+16];
	fma.rn.f64 	%fd34, %fd31, %fd26, %fd32;
	fma.rn.f64 	%fd35, %fd34, %fd26, %fd33;
	ld.global.nc.v2.f64 	{%fd36, %fd37}, [%rd34+32];
	fma.rn.f64 	%fd38, %fd35, %fd26, %fd36;
	fma.rn.f64 	%fd39, %fd38, %fd26, %fd37;
	fma.rn.f64 	%fd40, %fd39, %fd73, %fd73;
	fma.rn.f64 	%fd41, %fd39, %fd26, 0d3FF0000000000000;
	selp.f64 	%fd42, %fd41, %fd40, %p8;
	and.b32  	%r42, %r51, 2;
	setp.eq.s32 	%p9, %r42, 0;
	mov.f64 	%fd43, 0d0000000000000000;
	sub.f64 	%fd44, %fd43, %fd42;
	selp.f64 	%fd8, %fd42, %fd44, %p9;
	mul.f64 	%fd9, %fd1, 0d400921FB54442D18;
	abs.f64 	%fd10, %fd9;
	setp.neu.f64 	%p10, %fd10, 0d7FF0000000000000;
	@%p10 bra 	$L__BB2_15;
	mov.f64 	%fd50, 0d0000000000000000;
	mul.rn.f64 	%fd74, %fd9, %fd50;
	mov.b32 	%r52, 0;
	bra.uni 	$L__BB2_17;
$L__BB2_15:
	mul.f64 	%fd45, %fd9, 0d3FE45F306DC9C883;
	cvt.rni.s32.f64 	%r52, %fd45;
	cvt.rn.f64.s32 	%fd46, %r52;
	fma.rn.f64 	%fd47, %fd46, 0dBFF921FB54442D18, %fd9;
	fma.rn.f64 	%fd48, %fd46, 0dBC91A62633145C00, %fd47;
	fma.rn.f64 	%fd74, %fd46, 0dB97B839A252049C0, %fd48;
	setp.ltu.f64 	%p11, %fd10, 0d41E0000000000000;
	@%p11 bra 	$L__BB2_17;
	{ // callseq 1, 0
	.param .b64 param0;
	st.param.f64 	[param0], %fd9;
	.param .align 16 .b8 retval0[16];
	call.uni (retval0), 
	__internal_trig_reduction_slowpathd, 
	(
	param0
	);
	ld.param.f64 	%fd74, [retval0];
	ld.param.b32 	%r52, [retval0+8];
	} // callseq 1
$L__BB2_17:
	shl.b32 	%r45, %r52, 6;
	cvt.u64.u32 	%rd35, %r45;
	and.b64  	%rd36, %rd35, 64;
	add.s64 	%rd38, %rd33, %rd36;
	mul.rn.f64 	%fd51, %fd74, %fd74;
	and.b32  	%r46, %r52, 1;
	setp.eq.b32 	%p12, %r46, 1;
	selp.f64 	%fd52, 0dBDA8FF8320FD8164, 0d3DE5DB65F9785EBA, %p12;
	ld.global.nc.v2.f64 	{%fd53, %fd54}, [%rd38];
	fma.rn.f64 	%fd55, %fd52, %fd51, %fd53;
	fma.rn.f64 	%fd56, %fd55, %fd51, %fd54;
	ld.global.nc.v2.f64 	{%fd57, %fd58}, [%rd38+16];
	fma.rn.f64 	%fd59, %fd56, %fd51, %fd57;
	fma.rn.f64 	%fd60, %fd59, %fd51, %fd58;
	ld.global.nc.v2.f64 	{%fd61, %fd62}, [%rd38+32];
	fma.rn.f64 	%fd63, %fd60, %fd51, %fd61;
	fma.rn.f64 	%fd64, %fd63, %fd51, %fd62;
	fma.rn.f64 	%fd65, %fd64, %fd74, %fd74;
	fma.rn.f64 	%fd66, %fd64, %fd51, 0d3FF0000000000000;
	selp.f64 	%fd67, %fd66, %fd65, %p12;
	and.b32  	%r47, %r52, 2;
	setp.eq.s32 	%p13, %r47, 0;
	mov.f64 	%fd68, 0d0000000000000000;
	sub.f64 	%fd69, %fd68, %fd67;
	selp.f64 	%fd70, %fd67, %fd69, %p13;
	mul.f64 	%fd71, %fd8, 0d4033BD3CC9BE45DE;
	mul.f64 	%fd72, %fd71, %fd70;
	cvta.to.global.u64 	%rd39, %rd6;
	mul.wide.s32 	%rd40, %r1, 8;
	add.s64 	%rd41, %rd39, %rd40;
	st.global.f64 	[%rd41], %fd72;
$L__BB2_18:
	ret;

}
.func  (.param .align 16 .b8 func_retval0[16]) __internal_trig_reduction_slowpathd(
	.param .b64 __internal_trig_reduction_slowpathd_param_0
)
{
	.local .align 8 .b8 	__local_depot3[40];
	.reg .b64 	%SP;
	.reg .b64 	%SPL;
	.reg .pred 	%p<10>;
	.reg .b32 	%r<47>;
	.reg .b64 	%rd<74>;
	.reg .b64 	%fd<5>;

	mov.u64 	%SPL, __local_depot3;
	ld.param.f64 	%fd4, [__internal_trig_reduction_slowpathd_param_0];
	add.u64 	%rd1, %SPL, 0;
	{
	.reg .b32 %temp; 
	mov.b64 	{%temp, %r1}, %fd4;
	}
	shr.u32 	%r2, %r1, 20;
	and.b32  	%r3, %r2, 2047;
	setp.eq.s32 	%p1, %r3, 2047;
	mov.b32 	%r46, 0;
	@%p1 bra 	$L__BB3_9;
	add.s32 	%r20, %r3, -1024;
	mov.b64 	%rd20, %fd4;
	shl.b64 	%rd2, %rd20, 11;
	shr.u32 	%r4, %r20, 6;
	sub.s32 	%r45, 15, %r4;
	sub.s32 	%r21, 19, %r4;
	setp.lt.u32 	%p2, %r20, 128;
	selp.b32 	%r6, 18, %r21, %p2;
	setp.ge.s32 	%p3, %r45, %r6;
	mov.b64 	%rd70, 0;
	@%p3 bra 	$L__BB3_4;
	add.s32 	%r23, %r6, %r4;
	neg.s32 	%r43, %r23;
	or.b64  	%rd3, %rd2, -9223372036854775808;
	mov.b64 	%rd70, 0;
	mov.b32 	%r42, 0;
	mov.u64 	%rd25, __cudart_i2opi_d;
	mov.u32 	%r44, %r45;
$L__BB3_3:
	.pragma "nounroll";
	mul.wide.s32 	%rd22, %r42, 8;
	add.s64 	%rd23, %rd1, %rd22;
	mul.wide.s32 	%rd24, %r44, 8;
	add.s64 	%rd26, %rd25, %rd24;
	ld.global.nc.u64 	%rd27, [%rd26];
	{
	.reg .u32 %r0, %r1, %r2, %r3, %alo, %ahi, %blo, %bhi, %clo, %chi;
	mov.b64 	{%alo,%ahi}, %rd27;
	mov.b64 	{%blo,%bhi}, %rd3;
	mov.b64 	{%clo,%chi}, %rd70;
	mad.lo.cc.u32 	%r0, %alo, %blo, %clo;
	madc.hi.cc.u32 	%r1, %alo, %blo, %chi;
	madc.hi.u32 	%r2, %alo, %bhi, 0;
	mad.lo.cc.u32 	%r1, %alo, %bhi, %r1;
	madc.hi.cc.u32 	%r2, %ahi, %blo, %r2;
	madc.hi.u32 	%r3, %ahi, %bhi, 0;
	mad.lo.cc.u32 	%r1, %ahi, %blo, %r1;
	madc.lo.cc.u32 	%r2, %ahi, %bhi, %r2;
	addc.u32 	%r3, %r3, 0;
	mov.b64 	%rd28, {%r0,%r1};
	mov.b64 	%rd70, {%r2,%r3};
	}
	st.local.u64 	[%rd23], %rd28;
	add.s32 	%r44, %r44, 1;
	add.s32 	%r43, %r43, 1;
	add.s32 	%r42, %r42, 1;
	setp.ne.s32 	%p4, %r43, -15;
	mov.u32 	%r45, %r6;
	@%p4 bra 	$L__BB3_3;
$L__BB3_4:
	cvt.s64.s32 	%rd29, %r45;
	cvt.u64.u32 	%rd30, %r4;
	add.s64 	%rd31, %rd30, %rd29;
	shl.b64 	%rd32, %rd31, 3;
	add.s64 	%rd33, %rd1, %rd32;
	st.local.u64 	[%rd33+-120], %rd70;
	and.b32  	%r15, %r2, 63;
	ld.local.u64 	%rd72, [%rd1+16];
	ld.local.u64 	%rd71, [%rd1+24];
	setp.eq.s32 	%p5, %r15, 0;
	@%p5 bra 	$L__BB3_6;
	shl.b64 	%rd34, %rd71, %r15;
	shr.u64 	%rd35, %rd72, 1;
	xor.b32  	%r24, %r15, 63;
	shr.u64 	%rd36, %rd35, %r24;
	or.b64  	%rd71, %rd34, %rd36;
	ld.local.u64 	%rd37, [%rd1+8];
	shl.b64 	%rd38, %rd72, %r15;
	shr.u64 	%rd39, %rd37, 1;
	shr.u64 	%rd40, %rd39, %r24;
	or.b64  	%rd72, %rd38, %rd40;
$L__BB3_6:
	and.b32  	%r25, %r1, -2147483648;
	shr.u64 	%rd41, %rd71, 62;
	cvt.u32.u64 	%r26, %rd41;
	mov.b64 	{%r27, %r28}, %rd71;
	mov.b64 	{%r29, %r30}, %rd72;
	shf.l.wrap.b32 	%r31, %r30, %r27, 2;
	shf.l.wrap.b32 	%r32, %r27, %r28, 2;
	mov.b64 	%rd42, {%r31, %r32};
	shl.b64 	%rd43, %rd72, 2;
	shr.u64 	%rd44, %rd42, 63;
	cvt.u32.u64 	%r33, %rd44;
	add.s32 	%r34, %r33, %r26;
	setp.eq.s32 	%p6, %r25, 0;
	neg.s32 	%r35, %r34;
	selp.b32 	%r46, %r34, %r35, %p6;
	setp.gt.s64 	%p7, %rd42, -1;
	mov.b64 	%rd45, 0;
	{
	.reg .u32 %r0, %r1, %r2, %r3, %a0, %a1, %a2, %a3, %b0, %b1, %b2, %b3;
	mov.b64 	{%a0,%a1}, %rd45;
	mov.b64 	{%a2,%a3}, %rd45;
	mov.b64 	{%b0,%b1}, %rd43;
	mov.b64 	{%b2,%b3}, %rd42;
	sub.cc.u32 	%r0, %a0, %b0;
	subc.cc.u32 	%r1, %a1, %b1;
	subc.cc.u32 	%r2, %a2, %b2;
	subc.u32 	%r3, %a3, %b3;
	mov.b64 	%rd46, {%r0,%r1};
	mov.b64 	%rd47, {%r2,%r3};
	}
	xor.b32  	%r36, %r25, -2147483648;
	selp.b64 	%rd73, %rd42, %rd47, %p7;
	selp.b64 	%rd14, %rd43, %rd46, %p7;
	selp.b32 	%r17, %r25, %r36, %p7;
	clz.b64 	%r37, %rd73;
	cvt.u64.u32 	%rd15, %r37;
	setp.eq.s32 	%p8, %r37, 0;
	@%p8 bra 	$L__BB3_8;
	cvt.u32.u64 	%r38, %rd15;
	and.b32  	%r39, %r38, 63;
	shl.b64 	%rd48, %rd73, %r39;
	shr.u64 	%rd49, %rd14, 1;
	not.b32 	%r40, %r38;
	and.b32  	%r41, %r40, 63;
	shr.u64 	%rd50, %rd49, %r41;
	or.b64  	%rd73, %rd48, %rd50;
$L__BB3_8:
	mov.b64 	%rd51, -3958705157555305931;
	{
	.reg .u32 %r0, %r1, %r2, %r3, %alo, %ahi, %blo, %bhi;
	mov.b64 	{%alo,%ahi}, %rd73;
	mov.b64 	{%blo,%bhi}, %rd51;
	mul.lo.u32 	%r0, %alo, %blo;
	mul.hi.u32 	%r1, %alo, %blo;
	mad.lo.cc.u32 	%r1, %alo, %bhi, %r1;
	madc.hi.u32 	%r2, %alo, %bhi, 0;
	mad.lo.cc.u32 	%r1, %ahi, %blo, %r1;
	madc.hi.cc.u32 	%r2, %ahi, %blo, %r2;
	madc.hi.u32 	%r3, %ahi, %bhi, 0;
	mad.lo.cc.u32 	%r2, %ahi, %bhi, %r2;
	addc.u32 	%r3, %r3, 0;
	mov.b64 	%rd52, {%r0,%r1};
	mov.b64 	%rd53, {%r2,%r3};
	}
	setp.gt.s64 	%p9, %rd53, 0;
	{
	.reg .u32 %r0, %r1, %r2, %r3, %a0, %a1, %a2, %a3, %b0, %b1, %b2, %b3;
	mov.b64 	{%a0,%a1}, %rd52;
	mov.b64 	{%a2,%a3}, %rd53;
	mov.b64 	{%b0,%b1}, %rd52;
	mov.b64 	{%b2,%b3}, %rd53;
	add.cc.u32 	%r0, %a0, %b0;
	addc.cc.u32 	%r1, %a1, %b1;
	addc.cc.u32 	%r2, %a2, %b2;
	addc.u32 	%r3, %a3, %b3;
	mov.b64 	%rd54, {%r0,%r1};
	mov.b64 	%rd55, {%r2,%r3};
	}
	selp.b64 	%rd56, %rd55, %rd53, %p9;
	selp.s64 	%rd57, -1, 0, %p9;
	sub.s64 	%rd58, %rd57, %rd15;
	cvt.u64.u32 	%rd59, %r17;
	shl.b64 	%rd60, %rd59, 32;
	add.s64 	%rd61, %rd56, 1;
	shr.u64 	%rd62, %rd61, 10;
	add.s64 	%rd63, %rd62, 1;
	shr.u64 	%rd64, %rd63, 1;
	shl.b64 	%rd65, %rd58, 52;
	add.s64 	%rd66, %rd65, %rd64;
	add.s64 	%rd67, %rd66, 4602678819172646912;
	or.b64  	%rd68, %rd67, %rd60;
	mov.b64 	%fd4, %rd68;
$L__BB3_9:
	st.param.f64 	[func_retval0], %fd4;
	st.param.b32 	[func_retval0+8], %r46;
	ret;

}


// ===== COMPILED SASS (sm_100) =====

	.target	sm_100

	.elftype	@"ET_EXEC"


//--------------------- .note.nv.tkinfo           --------------------------
	.section	.note.nv.tkinfo,"",@"SHT_NOTE"
	.sectionflags	@"SHF_NOTE_NV_TKINFO"
	.tkinfo
        /*0018*/ 	.word	0x00000002
        /*0030*/ 	.string	""
        /*0030*/ 	.string	"ptxas"
        /*0030*/ 	.string	"Cuda compilation tools, release 13.0, V13.0.88"
        /*0030*/ 	.string	"Build cuda_13.0.r13.0/compiler.36424714_0"
        /*0030*/ 	.string	"-arch sm_100 -m 64 "



//--------------------- .note.nv.cuinfo           --------------------------
	.section	.note.nv.cuinfo,"",@"SHT_NOTE"
	.sectionflags	@"SHF_NOTE_NV_CUINFO"
        /*0018*/ 	.short	0x0002
        /*001a*/ 	.short	0x0064
        /*001c*/ 	.short	0x0082
	.zero		2


//--------------------- .nv.info                  --------------------------
	.section	.nv.info,"",@"SHT_CUDA_INFO"
	.align	4


	//----- nvinfo : EIATTR_REGCOUNT
	.align		4
        /*0000*/ 	.byte	0x04, 0x2f
        /*0002*/ 	.short	(.L_3 - .L_2)
	.align		4
.L_2:
        /*0004*/ 	.word	index@(_Z23compute_row_ptrs_kerneliiPi)
        /*0008*/ 	.word	0x0000001a


	//----- nvinfo : EIATTR_FRAME_SIZE
	.align		4
.L_3:
        /*000c*/ 	.byte	0x04, 0x11
        /*000e*/ 	.short	(.L_5 - .L_4)
	.align		4
.L_4:
        /*0010*/ 	.word	index@(_Z23compute_row_ptrs_kerneliiPi)
        /*0014*/ 	.word	0x00000000


	//----- nvinfo : EIATTR_REGCOUNT
	.align		4
.L_5:
        /*0018*/ 	.byte	0x04, 0x2f
        /*001a*/ 	.short	(.L_7 - .L_6)
	.align		4
.L_6:
        /*001c*/ 	.word	index@(_Z33compute_row_ptrs_efficient_kerneliiPi)
        /*0020*/ 	.word	0x0000000c


	//----- nvinfo : EIATTR_FRAME_SIZE
	.align		4
.L_7:
        /*0024*/ 	.byte	0x04, 0x11
        /*0026*/ 	.short	(.L_9 - .L_8)
	.align		4
.L_8:
        /*0028*/ 	.word	index@(_Z33compute_row_ptrs_efficient_kerneliiPi)
        /*002c*/ 	.word	0x00000000


	//----- nvinfo : EIATTR_REGCOUNT
	.align		4
.L_9:
        /*0030*/ 	.byte	0x04, 0x2f
        /*0032*/ 	.short	(.L_11 - .L_10)
	.align		4
.L_10:
        /*0034*/ 	.word	index@(_Z30generate_poisson_matrix_kerneliiPKiPiPdS2_)
        /*0038*/ 	.word	0x0000001e


	//----- nvinfo : EIATTR_FRAME_SIZE
	.align		4
.L_11:
        /*003c*/ 	.byte	0x04, 0x11
        /*003e*/ 	.short	(.L_13 - .L_12)
	.align		4
.L_12:
        /*0040*/ 	.word	index@($_Z30generate_poisson_matrix_kerneliiPKiPiPdS2_$__internal_trig_reduction_slowpathd)
        /*0044*/ 	.word	0x00000028


	//----- nvinfo : EIATTR_FRAME_SIZE
	.align		4
.L_13:
        /*0048*/ 	.byte	0x04, 0x11
        /*004a*/ 	.short	(.L_15 - .L_14)
	.align		4
.L_14:
        /*004c*/ 	.word	index@($__internal_0_$__cuda_sm20_dblrcp_rn_slowpath_v3)
        /*0050*/ 	.word	0x00000028


	//----- nvinfo : EIATTR_FRAME_SIZE
	.align		4
.L_15:
        /*0054*/ 	.byte	0x04, 0x11
        /*0056*/ 	.short	(.L_17 - .L_16)
	.align		4
.L_16:
        /*0058*/ 	.word	index@(_Z30generate_poisson_matrix_kerneliiPKiPiPdS2_)
        /*005c*/ 	.word	0x00000028


	//----- nvinfo : EIATTR_MIN_STACK_SIZE
	.align		4
.L_17:
        /*0060*/ 	.byte	0x04, 0x12
        /*0062*/ 	.short	(.L_19 - .L_18)
	.align		4
.L_18:
        /*0064*/ 	.word	index@(_Z30generate_poisson_matrix_kerneliiPKiPiPdS2_)
        /*0068*/ 	.word	0x00000028


	//----- nvinfo : EIATTR_MIN_STACK_SIZE
	.align		4
.L_19:
        /*006c*/ 	.byte	0x04, 0x12
        /*006e*/ 	.short	(.L_21 - .L_20)
	.align		4
.L_20:
        /*0070*/ 	.word	index@(_Z33compute_row_ptrs_efficient_kerneliiPi)
        /*0074*/ 	.word	0x00000000


	//----- nvinfo : EIATTR_MIN_STACK_SIZE
	.align		4
.L_21:
        /*0078*/ 	.byte	0x04, 0x12
        /*007a*/ 	.short	(.L_23 - .L_22)
	.align		4
.L_22:
        /*007c*/ 	.word	index@(_Z23compute_row_ptrs_kerneliiPi)
        /*0080*/ 	.word	0x00000000
.L_23:


//--------------------- .nv.compat                --------------------------
	.section	.nv.compat,"",@"SHT_CUDA_COMPAT_INFO"
	.align	4
        /*0000*/ 	.byte	0x02, 0x09, 0x00, 0x00, 0x02, 0x02, 0x01, 0x00, 0x02, 0x05, 0x05, 0x00, 0x03, 0x07, 0x01, 0x01
        /*0010*/ 	.byte	0x02, 0x03, 0x00, 0x00, 0x02, 0x06, 0x01, 0x00, 0x04, 0x0b, 0x08, 0x00, 0x01, 0x00, 0x00, 0x00
        /*0020*/ 	.byte	0x00, 0x00, 0x00, 0x00


//--------------------- .nv.info._Z30generate_poisson_matrix_kerneliiPKiPiPdS2_ --------------------------
	.section	.nv.info._Z30generate_poisson_matrix_kerneliiPKiPiPdS2_,"",@"SHT_CUDA_INFO"
	.sectionflags	@""
	.align	4


	//----- nvinfo : EIATTR_CUDA_API_VERSION
	.align		4
        /*0000*/ 	.byte	0x04, 0x37
        /*0002*/ 	.short	(.L_25 - .L_24)
.L_24:
        /*0004*/ 	.word	0x00000082


	//----- nvinfo : EIATTR_KPARAM_INFO
	.align		4
.L_25:
        /*0008*/ 	.byte	0x04, 0x17
        /*000a*/ 	.short	(.L_27 - .L_26)
.L_26:
        /*000c*/ 	.word	0x00000000
        /*0010*/ 	.short	0x0005
        /*0012*/ 	.short	0x0020
        /*0014*/ 	.byte	0x00, 0xf5, 0x21, 0x00


	//----- nvinfo : EIATTR_KPARAM_INFO
	.align		4
.L_27:
        /*0018*/ 	.byte	0x04, 0x17
        /*001a*/ 	.short	(.L_29 - .L_28)
.L_28:
        /*001c*/ 	.word	0x00000000
        /*0020*/ 	.short	0x0004
        /*0022*/ 	.short	0x0018
        /*0024*/ 	.byte	0x00, 0xf5, 0x21, 0x00


	//----- nvinfo : EIATTR_KPARAM_INFO
	.align		4
.L_29:
        /*0028*/ 	.byte	0x04, 0x17
        /*002a*/ 	.short	(.L_31 - .L_30)
.L_30:
        /*002c*/ 	.word	0x00000000
        /*0030*/ 	.short	0x0003
        /*0032*/ 	.short	0x0010
        /*0034*/ 	.byte	0x00, 0xf5, 0x21, 0x00


	//----- nvinfo : EIATTR_KPARAM_INFO
	.align		4
.L_31:
        /*0038*/ 	.byte	0x04, 0x17
        /*003a*/ 	.short	(.L_33 - .L_32)
.L_32:
        /*003c*/ 	.word	0x00000000
        /*0040*/ 	.short	0x0002
        /*0042*/ 	.short	0x0008
        /*0044*/ 	.byte	0x00, 0xf5, 0x21, 0x00


	//----- nvinfo : EIATTR_KPARAM_INFO
	.align		4
.L_33:
        /*0048*/ 	.byte	0x04, 0x17
        /*004a*/ 	.short	(.L_35 - .L_34)
.L_34:
        /*004c*/ 	.word	0x00000000
        /*0050*/ 	.short	0x0001
        /*0052*/ 	.short	0x0004
        /*0054*/ 	.byte	0x00, 0xf0, 0x11, 0x00


	//----- nvinfo : EIATTR_KPARAM_INFO
	.align		4
.L_35:
        /*0058*/ 	.byte	0x04, 0x17
        /*005a*/ 	.short	(.L_37 - .L_36)
.L_36:
        /*005c*/ 	.word	0x00000000
        /*0060*/ 	.short	0x0000
        /*0062*/ 	.short	0x0000
        /*0064*/ 	.byte	0x00, 0xf0, 0x11, 0x00


	//----- nvinfo : EIATTR_SPARSE_MMA_MASK
	.align		4
.L_37:
        /*0068*/ 	.byte	0x03, 0x50
        /*006a*/ 	.short	0x0000


	//----- nvinfo : EIATTR_MAXREG_COUNT
	.align		4
        /*006c*/ 	.byte	0x03, 0x1b
        /*006e*/ 	.short	0x00ff


	//----- nvinfo : EIATTR_MERCURY_ISA_VERSION
	.align		4
        /*0070*/ 	.byte	0x03, 0x5f
        /*0072*/ 	.short	0x0101


	//----- nvinfo : EIATTR_VRC_CTA_INIT_COUNT
	.align		4
        /*0074*/ 	.byte	0x02, 0x4a
	.zero		1
	.zero		1


	//----- nvinfo : EIATTR_EXIT_INSTR_OFFSETS
	.align		4
        /*0078*/ 	.byte	0x04, 0x1c
        /*007a*/ 	.short	(.L_39 - .L_38)


	//   ....[0]....
.L_38:
        /*007c*/ 	.word	0x00000090


	//   ....[1]....
        /*0080*/ 	.word	0x00000ec0


	//----- nvinfo : EIATTR_CRS_STACK_SIZE
	.align		4
.L_39:
        /*0084*/ 	.byte	0x04, 0x1e
        /*0086*/ 	.short	(.L_41 - .L_40)
.L_40:
        /*0088*/ 	.word	0x00000000


	//----- nvinfo : EIATTR_CBANK_PARAM_SIZE
	.align		4
.L_41:
        /*008c*/ 	.byte	0x03, 0x19
        /*008e*/ 	.short	0x0028


	//----- nvinfo : EIATTR_PARAM_CBANK
	.align		4
        /*0090*/ 	.byte	0x04, 0x0a
        /*0092*/ 	.short	(.L_43 - .L_42)
	.align		4
.L_42:
        /*0094*/ 	.word	index@(.nv.constant0._Z30generate_poisson_matrix_kerneliiPKiPiPdS2_)
        /*0098*/ 	.short	0x0380
        /*009a*/ 	.short	0x0028


	//----- nvinfo : EIATTR_SW_WAR
	.align		4
.L_43:
        /*009c*/ 	.byte	0x04, 0x36
        /*009e*/ 	.short	(.L_45 - .L_44)
.L_44:
        /*00a0*/ 	.word	0x00000008
.L_45:


//--------------------- .nv.info._Z33compute_row_ptrs_efficient_kerneliiPi --------------------------
	.section	.nv.info._Z33compute_row_ptrs_efficient_kerneliiPi,"",@"SHT_CUDA_INFO"
	.sectionflags	@""
	.align	4


	//----- nvinfo : EIATTR_CUDA_API_VERSION
	.align		4
        /*0000*/ 	.byte	0x04, 0x37
        /*0002*/ 	.short	(.L_47 - .L_46)
.L_46:
        /*0004*/ 	.word	0x00000082


	//----- nvinfo : EIATTR_KPARAM_INFO
	.align		4
.L_47:
        /*0008*/ 	.byte	0x04, 0x17
        /*000a*/ 	.short	(.L_49 - .L_48)
.L_48:
        /*000c*/ 	.word	0x00000000
        /*0010*/ 	.short	0x0002
        /*0012*/ 	.short	0x0008
        /*0014*/ 	.byte	0x00, 0xf5, 0x21, 0x00


	//----- nvinfo : EIATTR_KPARAM_INFO
	.align		4
.L_49:
        /*0018*/ 	.byte	0x04, 0x17
        /*001a*/ 	.short	(.L_51 - .L_50)
.L_50:
        /*001c*/ 	.word	0x00000000
        /*0020*/ 	.short	0x0001
        /*0022*/ 	.short	0x0004
        /*0024*/ 	.byte	0x00, 0xf0, 0x11, 0x00


	//----- nvinfo : EIATTR_KPARAM_INFO
	.align		4
.L_51:
        /*0028*/ 	.byte	0x04, 0x17
        /*002a*/ 	.short	(.L_53 - .L_52)
.L_52:
        /*002c*/ 	.word	0x00000000
        /*0030*/ 	.short	0x0000
        /*0032*/ 	.short	0x0000
        /*0034*/ 	.byte	0x00, 0xf0, 0x11, 0x00


	//----- nvinfo : EIATTR_SPARSE_MMA_MASK
	.align		4
.L_53:
        /*0038*/ 	.byte	0x03, 0x50
        /*003a*/ 	.short	0x0000


	//----- nvinfo : EIATTR_MAXREG_COUNT
	.align		4
        /*003c*/ 	.byte	0x03, 0x1b
        /*003e*/ 	.short	0x00ff


	//----- nvinfo : EIATTR_MERCURY_ISA_VERSION
	.align		4
        /*0040*/ 	.byte	0x03, 0x5f
        /*0042*/ 	.short	0x0101


	//----- nvinfo : EIATTR_VRC_CTA_INIT_COUNT
	.align		4
        /*0044*/ 	.byte	0x02, 0x4a
	.zero		1
	.zero		1


	//----- nvinfo : EIATTR_EXIT_INSTR_OFFSETS
	.align		4
        /*0048*/ 	.byte	0x04, 0x1c
        /*004a*/ 	.short	(.L_55 - .L_54)


	//   ....[0]....
.L_54:
        /*004c*/ 	.word	0x00000080


	//   ....[1]....
        /*0050*/ 	.word	0x00000340


	//----- nvinfo : EIATTR_CBANK_PARAM_SIZE
	.align		4
.L_55:
        /*0054*/ 	.byte	0x03, 0x19
        /*0056*/ 	.short	0x0010


	//----- nvinfo : EIATTR_PARAM_CBANK
	.align		4
        /*0058*/ 	.byte	0x04, 0x0a
        /*005a*/ 	.short	(.L_57 - .L_56)
	.align		4
.L_56:
        /*005c*/ 	.word	index@(.nv.constant0._Z33compute_row_ptrs_efficient_kerneliiPi)
        /*0060*/ 	.short	0x0380
        /*0062*/ 	.short	0x0010


	//----- nvinfo : EIATTR_SW_WAR
	.align		4
.L_57:
        /*0064*/ 	.byte	0x04, 0x36
        /*0066*/ 	.short	(.L_59 - .L_58)
.L_58:
        /*0068*/ 	.word	0x00000008
.L_59:


//--------------------- .nv.info._Z23compute_row_ptrs_kerneliiPi --------------------------
	.section	.nv.info._Z23compute_row_ptrs_kerneliiPi,"",@"SHT_CUDA_INFO"
	.sectionflags	@""
	.align	4


	//----- nvinfo : EIATTR_CUDA_API_VERSION
	.align		4
        /*0000*/ 	.byte	0x04, 0x37
        /*0002*/ 	.short	(.L_61 - .L_60)
.L_60:
        /*0004*/ 	.word	0x00000082


	//----- nvinfo : EIATTR_KPARAM_INFO
	.align		4
.L_61:
        /*0008*/ 	.byte	0x04, 0x17
        /*000a*/ 	.short	(.L_63 - .L_62)
.L_62:
        /*000c*/ 	.word	0x00000000
        /*0010*/ 	.short	0x0002
        /*0012*/ 	.short	0x0008
        /*0014*/ 	.byte	0x00, 0xf5, 0x21, 0x00


	//----- nvinfo : EIATTR_KPARAM_INFO
	.align		4
.L_63:
        /*0018*/ 	.byte	0x04, 0x17
        /*001a*/ 	.short	(.L_65 - .L_64)
.L_64:
        /*001c*/ 	.word	0x00000000
        /*0020*/ 	.short	0x0001
        /*0022*/ 	.short	0x0004
        /*0024*/ 	.byte	0x00, 0xf0, 0x11, 0x00


	//----- nvinfo : EIATTR_KPARAM_INFO
	.align		4
.L_65:
        /*0028*/ 	.byte	0x04, 0x17
        /*002a*/ 	.short	(.L_67 - .L_66)
.L_66:
        /*002c*/ 	.word	0x00000000
        /*0030*/ 	.short	0x0000
        /*0032*/ 	.short	0x0000
        /*0034*/ 	.byte	0x00, 0xf0, 0x11, 0x00


	//----- nvinfo : EIATTR_SPARSE_MMA_MASK
	.align		4
.L_67:
        /*0038*/ 	.byte	0x03, 0x50
        /*003a*/ 	.short	0x0000


	//----- nvinfo : EIATTR_MAXREG_COUNT
	.align		4
        /*003c*/ 	.byte	0x03, 0x1b
        /*003e*/ 	.short	0x00ff


	//----- nvinfo : EIATTR_MERCURY_ISA_VERSION
	.align		4
        /*0040*/ 	.byte	0x03, 0x5f
        /*0042*/ 	.short	0x0101


	//----- nvinfo : EIATTR_VRC_CTA_INIT_COUNT
	.align		4
        /*0044*/ 	.byte	0x02, 0x4a
	.zero		1
	.zero		1


	//----- nvinfo : EIATTR_EXIT_INSTR_OFFSETS
	.align		4
        /*0048*/ 	.byte	0x04, 0x1c
        /*004a*/ 	.short	(.L_69 - .L_68)


	//   ....[0]....
.L_68:
        /*004c*/ 	.word	0x00000080


	//   ....[1]....
        /*0050*/ 	.word	0x000000d0


	//   ....[2]....
        /*0054*/ 	.word	0x00000dd0


	//   ....[3]....
        /*0058*/ 	.word	0x00000e40


	//----- nvinfo : EIATTR_CRS_STACK_SIZE
	.align		4
.L_69:
        /*005c*/ 	.byte	0x04, 0x1e
        /*005e*/ 	.short	(.L_71 - .L_70)
.L_70:
        /*0060*/ 	.word	0x00000000


	//----- nvinfo : EIATTR_CBANK_PARAM_SIZE
	.align		4
.L_71:
        /*0064*/ 	.byte	0x03, 0x19
        /*0066*/ 	.short	0x0010


	//----- nvinfo : EIATTR_PARAM_CBANK
	.align		4
        /*0068*/ 	.byte	0x04, 0x0a
        /*006a*/ 	.short	(.L_73 - .L_72)
	.align		4
.L_72:
        /*006c*/ 	.word	index@(.nv.constant0._Z23compute_row_ptrs_kerneliiPi)
        /*0070*/ 	.short	0x0380
        /*0072*/ 	.short	0x0010


	//----- nvinfo : EIATTR_SW_WAR
	.align		4
.L_73:
        /*0074*/ 	.byte	0x04, 0x36
        /*0076*/ 	.short	(.L_75 - .L_74)
.L_74:
        /*0078*/ 	.word	0x00000008
.L_75:


//--------------------- .nv.callgraph             --------------------------
	.section	.nv.callgraph,"",@"SHT_CUDA_CALLGRAPH"
	.align	4
	.sectionentsize	8
	.align		4
        /*0000*/ 	.word	0x00000000
	.align		4
        /*0004*/ 	.word	0xffffffff
	.align		4
        /*0008*/ 	.word	0x00000000
	.align		4
        /*000c*/ 	.word	0xfffffffe
	.align		4
        /*0010*/ 	.word	0x00000000
	.align		4
        /*0014*/ 	.word	0xfffffffd
	.align		4
        /*0018*/ 	.word	0x00000000
	.align		4
        /*001c*/ 	.word	0xfffffffc


//--------------------- .nv.constant4             --------------------------
	.section	.nv.constant4,"a",@progbits
	.align	8
	.align		8
.nv.constant4:
        /*0000*/ 	.dword	__cudart_i2opi_d
	.align		8
        /*0008*/ 	.dword	__cudart_sin_cos_coeffs


//--------------------- .text._Z30generate_poisson_matrix_kerneliiPKiPiPdS2_ --------------------------
	.section	.text._Z30generate_poisson_matrix_kerneliiPKiPiPdS2_,"ax",@progbits
	.align	128
        .global         _Z30generate_poisson_matrix_kerneliiPKiPiPdS2_
        .type           _Z30generate_poisson_matrix_kerneliiPKiPiPdS2_,@function
        .size           _Z30generate_poisson_matrix_kerneliiPKiPiPdS2_,(.L_x_28 - _Z30generate_poisson_matrix_kerneliiPKiPiPdS2_)
        .other          _Z30generate_poisson_matrix_kerneliiPKiPiPdS2_,@"STO_CUDA_ENTRY STV_DEFAULT"
_Z30generate_poisson_matrix_kerneliiPKiPiPdS2_:
.text._Z30generate_poisson_matrix_kerneliiPKiPiPdS2_:
[----:B------:R-:W0:Y:S01]  /*0000*/  LDC R1, c[0x0][0x37c] ;  /* 0x0000df00ff017b82 */ /* 0x000e220000000800 */
[----:B------:R-:W1:Y:S07]  /*0010*/  S2R R3, SR_TID.X ;  /* 0x0000000000037919 */ /* 0x000e6e0000002100 */
[----:B------:R-:W1:Y:S01]  /*0020*/  S2UR UR4, SR_CTAID.X ;  /* 0x00000000000479c3 */ /* 0x000e620000002500 */
[----:B0-----:R-:W-:-:S07]  /*0030*/  VIADD R1, R1, 0xffffffd8 ;  /* 0xffffffd801017836 */ /* 0x001fce0000000000 */
[----:B------:R-:W1:Y:S08]  /*0040*/  LDC R12, c[0x0][0x360] ;  /* 0x0000d800ff0c7b82 */ /* 0x000e700000000800 */
[----:B------:R-:W0:Y:S01]  /*0050*/  LDC.64 R8, c[0x0][0x380] ;  /* 0x0000e000ff087b82 */ /* 0x000e220000000a00 */
[----:B-1----:R-:W-:Y:S02]  /*0060*/  IMAD R12, R12, UR4, R3 ;  /* 0x000000040c0c7c24 */ /* 0x002fe4000f8e0203 */
[----:B0-----:R-:W-:-:S05]  /*0070*/  IMAD R3, R9, R8, RZ ;  /* 0x0000000809037224 */ /* 0x001fca00078e02ff */
[----:B------:R-:W-:-:S13]  /*0080*/  ISETP.GE.AND P0, PT, R12, R3, PT ;  /* 0x000000030c00720c */ /* 0x000fda0003f06270 */
[----:B------:R-:W-:Y:S05]  /*0090*/  @P0 EXIT ;  /* 0x000000000000094d */ /* 0x000fea0003800000 */
[----:B------:R-:W0:Y:S01]  /*00a0*/  LDC.64 R2, c[0x0][0x388] ;  /* 0x0000e200ff027b82 */ /* 0x000e220000000a00 */
[----:B------:R-:W1:Y:S01]  /*00b0*/  LDCU.64 UR4, c[0x0][0x358] ;  /* 0x00006b00ff0477ac */ /* 0x000e620008000a00 */
[----:B------:R-:W-:-:S06]  /*00c0*/  IABS R7, R9 ;  /* 0x0000000900077213 */ /* 0x000fcc0000000000 */
[----:B------:R-:W2:Y:S08]  /*00d0*/  LDC.64 R20, c[0x0][0x390] ;  /* 0x0000e400ff147b82 */ /* 0x000eb00000000a00 */
[----:B------:R-:W3:Y:S01]  /*00e0*/  LDC.64 R22, c[0x0][0x398] ;  /* 0x0000e600ff167b82 */ /* 0x000ee20000000a00 */
[----:B0-----:R-:W-:-:S05]  /*00f0*/  IMAD.WIDE R2, R12, 0x4, R2 ;  /* 0x000000040c027825 */ /* 0x001fca00078e0202 */
[----:B-1----:R0:W2:Y:S01]  /*0100*/  LDG.E R13, desc[UR4][R2.64] ;  /* 0x00000004020d7981 */ /* 0x0020a2000c1e1900 */
[----:B------:R-:W1:Y:S01]  /*0110*/  I2F.RP R0, R7 ;  /* 0x0000000700007306 */ /* 0x000e620000209400 */
[----:B------:R-:W-:Y:S01]  /*0120*/  VIADD R17, R8, 0xffffffff ;  /* 0xffffffff08117836 */ /* 0x000fe20000000000 */
[----:B------:R-:W-:Y:S01]  /*0130*/  BSSY.RECONVERGENT B0, `(.L_x_0) ;  /* 0x0000039000007945 */ /* 0x000fe20003800200 */
[----:B------:R-:W-:Y:S02]  /*0140*/  VIADD R15, R9, 0xffffffff ;  /* 0xffffffff090f7836 */ /* 0x000fe40000000000 */
[----:B------:R-:W-:Y:S01]  /*0150*/  IMAD.MOV.U32 R16, RZ, RZ, RZ ;  /* 0x000000ffff107224 */ /* 0x000fe200078e00ff */
[----:B0-----:R-:W-:Y:S02]  /*0160*/  IABS R2, R12 ;  /* 0x0000000c00027213 */ /* 0x001fe40000000000 */
[----:B-1----:R-:W0:Y:S02]  /*0170*/  MUFU.RCP R0, R0 ;  /* 0x0000000000007308 */ /* 0x002e240000001000 */
[----:B0-----:R-:W-:-:S06]  /*0180*/  VIADD R4, R0, 0xffffffe ;  /* 0x0ffffffe00047836 */ /* 0x001fcc0000000000 */
[----:B------:R0:W1:Y:S02]  /*0190*/  F2I.FTZ.U32.TRUNC.NTZ R5, R4 ;  /* 0x0000000400057305 */ /* 0x000064000021f000 */
[----:B0-----:R-:W-:Y:S02]  /*01a0*/  IMAD.MOV.U32 R4, RZ, RZ, RZ ;  /* 0x000000ffff047224 */ /* 0x001fe400078e00ff */
[----:B-1----:R-:W-:-:S04]  /*01b0*/  IMAD.MOV R6, RZ, RZ, -R5 ;  /* 0x000000ffff067224 */ /* 0x002fc800078e0a05 */
[----:B------:R-:W-:-:S04]  /*01c0*/  IMAD R11, R6, R7, RZ ;  /* 0x00000007060b7224 */ /* 0x000fc800078e02ff */
[----:B------:R-:W-:Y:S02]  /*01d0*/  IMAD.HI.U32 R5, R5, R11, R4 ;  /* 0x0000000b05057227 */ /* 0x000fe400078e0004 */
[----:B------:R-:W0:Y:S04]  /*01e0*/  LDC.64 R10, c[0x0][0x398] ;  /* 0x0000e600ff0a7b82 */ /* 0x000e280000000a00 */
[----:B------:R-:W-:-:S04]  /*01f0*/  IMAD.HI.U32 R0, R5, R2, RZ ;  /* 0x0000000205007227 */ /* 0x000fc800078e00ff */
[----:B------:R-:W-:-:S04]  /*0200*/  IMAD.MOV R3, RZ, RZ, -R0 ;  /* 0x000000ffff037224 */ /* 0x000fc800078e0a00 */
[----:B------:R-:W-:Y:S01]  /*0210*/  IMAD R2, R7, R3, R2 ;  /* 0x0000000307027224 */ /* 0x000fe200078e0202 */
[----:B------:R-:W-:-:S04]  /*0220*/  LOP3.LUT R3, R12, R9, RZ, 0x3c, !PT ;  /* 0x000000090c037212 */ /* 0x000fc800078e3cff */
[----:B------:R-:W-:Y:S02]  /*0230*/  ISETP.GT.U32.AND P1, PT, R7, R2, PT ;  /* 0x000000020700720c */ /* 0x000fe40003f24070 */
[----:B------:R-:W-:-:S11]  /*0240*/  ISETP.GE.AND P2, PT, R3, RZ, PT ;  /* 0x000000ff0300720c */ /* 0x000fd60003f46270 */
[----:B------:R-:W-:Y:S02]  /*0250*/  @!P1 IMAD.IADD R2, R2, 0x1, -R7 ;  /* 0x0000000102029824 */ /* 0x000fe400078e0a07 */
[----:B------:R-:W-:Y:S01]  /*0260*/  @!P1 VIADD R0, R0, 0x1 ;  /* 0x0000000100009836 */ /* 0x000fe20000000000 */
[----:B------:R-:W-:Y:S02]  /*0270*/  ISETP.NE.AND P1, PT, R9, RZ, PT ;  /* 0x000000ff0900720c */ /* 0x000fe40003f25270 */
[----:B------:R-:W-:Y:S01]  /*0280*/  ISETP.GE.U32.AND P0, PT, R2, R7, PT ;  /* 0x000000070200720c */ /* 0x000fe20003f06070 */
[----:B------:R-:W-:Y:S01]  /*0290*/  VIADD R2, R8, 0x1 ;  /* 0x0000000108027836 */ /* 0x000fe20000000000 */
[----:B------:R-:W1:Y:S05]  /*02a0*/  LDC.64 R6, c[0x0][0x390] ;  /* 0x0000e400ff067b82 */ /* 0x000e6a0000000a00 */
[----:B------:R-:W4:Y:S06]  /*02b0*/  I2F.F64 R2, R2 ;  /* 0x0000000200027312 */ /* 0x000f2c0000201c00 */
[----:B------:R-:W-:-:S04]  /*02c0*/  @P0 VIADD R0, R0, 0x1 ;  /* 0x0000000100000836 */ /* 0x000fc80000000000 */
[----:B------:R-:W-:Y:S01]  /*02d0*/  @!P2 IMAD.MOV R0, RZ, RZ, -R0 ;  /* 0x000000ffff00a224 */ /* 0x000fe200078e0a00 */
[----:B------:R-:W-:-:S04]  /*02e0*/  @!P1 LOP3.LUT R0, RZ, R9, RZ, 0x33, !PT ;  /* 0x00000009ff009212 */ /* 0x000fc800078e33ff */
[C---:B------:R-:W-:Y:S01]  /*02f0*/  ISETP.GE.AND P0, PT, R0.reuse, 0x1, PT ;  /* 0x000000010000780c */ /* 0x040fe20003f06270 */
[----:B------:R-:W-:Y:S01]  /*0300*/  IMAD.MOV R4, RZ, RZ, -R0 ;  /* 0x000000ffff047224 */ /* 0x000fe200078e0a00 */
[----:B------:R-:W-:Y:S01]  /*0310*/  ISETP.GE.AND P3, PT, R0, R17, PT ;  /* 0x000000110000720c */ /* 0x000fe20003f66270 */
[----:B----4-:R-:W4:Y:S02]  /*0320*/  MUFU.RCP64H R5, R3 ;  /* 0x0000000300057308 */ /* 0x010f240000001800 */
[----:B------:R-:W-:Y:S02]  /*0330*/  IMAD R8, R9, R4, R12 ;  /* 0x0000000409087224 */ /* 0x000fe400078e020c */
[----:B------:R-:W-:-:S03]  /*0340*/  VIADD R4, R3, 0x300402 ;  /* 0x0030040203047836 */ /* 0x000fc60000000000 */
[C---:B------:R-:W-:Y:S02]  /*0350*/  ISETP.GE.AND P1, PT, R8.reuse, 0x1, PT ;  /* 0x000000010800780c */ /* 0x040fe40003f26270 */
[----:B------:R-:W-:Y:S01]  /*0360*/  ISETP.GE.AND P2, PT, R8, R15, PT ;  /* 0x0000000f0800720c */ /* 0x000fe20003f46270 */
[----:B------:R-:W-:Y:S02]  /*0370*/  @P0 IMAD.IADD R17, R12, 0x1, -R9 ;  /* 0x000000010c110824 */ /* 0x000fe400078e0a09 */
[----:B------:R-:W-:Y:S02]  /*0380*/  @P0 IMAD.MOV.U32 R18, RZ, RZ, 0x0 ;  /* 0x00000000ff120424 */ /* 0x000fe400078e00ff */
[----:B------:R-:W-:Y:S02]  /*0390*/  @P0 IMAD.MOV.U32 R19, RZ, RZ, -0x40100000 ;  /* 0xbff00000ff130424 */ /* 0x000fe400078e00ff */
[----:B------:R-:W-:Y:S01]  /*03a0*/  @P0 IMAD.MOV.U32 R16, RZ, RZ, 0x1 ;  /* 0x00000001ff100424 */ /* 0x000fe200078e00ff */
[----:B----4-:R-:W-:Y:S01]  /*03b0*/  DFMA R14, -R2, R4, 1 ;  /* 0x3ff00000020e742b */ /* 0x010fe20000000104 */
[----:B--2---:R-:W-:-:S04]  /*03c0*/  @P0 IMAD.WIDE R20, R13, 0x4, R20 ;  /* 0x000000040d140825 */ /* 0x004fc800078e0214 */
[----:B---3--:R-:W-:Y:S01]  /*03d0*/  @P0 IMAD.WIDE R22, R13, 0x8, R22 ;  /* 0x000000080d160825 */ /* 0x008fe200078e0216 */
[----:B------:R2:W-:Y:S04]  /*03e0*/  @P0 STG.E desc[UR4][R20.64], R17 ;  /* 0x0000001114000986 */ /* 0x0005e8000c101904 */
[----:B------:R2:W-:Y:S01]  /*03f0*/  @P0 STG.E.64 desc[UR4][R22.64], R18 ;  /* 0x0000001216000986 */ /* 0x0005e2000c101b04 */
[----:B01----:R-:W-:Y:S05]  /*0400*/  @!P1 BRA `(.L_x_1) ;  /* 0x00000000002c9947 */ /* 0x003fea0003800000 */
[----:B--2---:R-:W0:Y:S01]  /*0410*/  LDC.64 R18, c[0x0][0x390] ;  /* 0x0000e400ff127b82 */ /* 0x004e220000000a00 */
[----:B------:R-:W-:Y:S02]  /*0420*/  IMAD.IADD R23, R13, 0x1, R16 ;  /* 0x000000010d177824 */ /* 0x000fe400078e0210 */
[----:B------:R-:W-:Y:S02]  /*0430*/  VIADD R17, R12, 0xffffffff ;  /* 0xffffffff0c117836 */ /* 0x000fe40000000000 */
[----:B------:R-:W-:Y:S02]  /*0440*/  IMAD.MOV.U32 R22, RZ, RZ, 0x0 ;  /* 0x00000000ff167424 */ /* 0x000fe400078e00ff */
[----:B------:R-:W-:Y:S01]  /*0450*/  VIADD R16, R16, 0x1 ;  /* 0x0000000110107836 */ /* 0x000fe20000000000 */
[----:B------:R-:W1:Y:S01]  /*0460*/  LDC.64 R20, c[0x0][0x398] ;  /* 0x0000e600ff147b82 */ /* 0x000e620000000a00 */
[----:B0-----:R-:W-:-:S05]  /*0470*/  IMAD.WIDE R18, R23, 0x4, R18 ;  /* 0x0000000417127825 */ /* 0x001fca00078e0212 */
[----:B------:R0:W-:Y:S01]  /*0480*/  STG.E desc[UR4][R18.64], R17 ;  /* 0x0000001112007986 */ /* 0x0001e2000c101904 */
[----:B-1----:R-:W-:-:S04]  /*0490*/  IMAD.WIDE R20, R23, 0x8, R20 ;  /* 0x0000000817147825 */ /* 0x002fc800078e0214 */
[----:B------:R-:W-:-:S05]  /*04a0*/  IMAD.MOV.U32 R23, RZ, RZ, -0x40100000 ;  /* 0xbff00000ff177424 */ /* 0x000fca00078e00ff */
[----:B------:R0:W-:Y:S02]  /*04b0*/  STG.E.64 desc[UR4][R20.64], R22 ;  /* 0x0000001614007986 */ /* 0x0001e4000c101b04 */
.L_x_1:
[----:B------:R-:W-:Y:S05]  /*04c0*/  BSYNC.RECONVERGENT B0 ;  /* 0x0000000000007941 */ /* 0x000fea0003800200 */
.L_x_0:
[C---:B0-2---:R-:W-:Y:S01]  /*04d0*/  VIADD R18, R16.reuse, 0x1 ;  /* 0x0000000110127836 */ /* 0x045fe20000000000 */
[----:B------:R-:W-:Y:S01]  /*04e0*/  DFMA R14, R14, R14, R14 ;  /* 0x0000000e0e0e722b */ /* 0x000fe2000000000e */
[----:B------:R-:W-:Y:S01]  /*04f0*/  @!P2 VIADD R18, R16, 0x2 ;  /* 0x000000021012a836 */ /* 0x000fe20000000000 */
[----:B------:R-:W-:Y:S01]  /*0500*/  FSETP.GEU.AND P0, PT, |R4|, 5.8789094863358348022e-39, PT ;  /* 0x004004020400780b */ /* 0x000fe20003f0e200 */
[C---:B------:R-:W-:Y:S02]  /*0510*/  IMAD.IADD R17, R13.reuse, 0x1, R16 ;  /* 0x000000010d117824 */ /* 0x040fe400078e0210 */
[----:B------:R-:W-:Y:S02]  /*0520*/  @!P3 IMAD.IADD R13, R13, 0x1, R18 ;  /* 0x000000010d0db824 */ /* 0x000fe400078e0212 */
[----:B------:R-:W-:Y:S01]  /*0530*/  IMAD.WIDE R18, R17, 0x4, R6 ;  /* 0x0000000411127825 */ /* 0x000fe200078e0206 */
[----:B------:R-:W-:-:S03]  /*0540*/  DFMA R14, R4, R14, R4 ;  /* 0x0000000e040e722b */ /* 0x000fc60000000004 */
[----:B------:R-:W-:Y:S01]  /*0550*/  IMAD.WIDE R16, R17, 0x8, R10 ;  /* 0x0000000811107825 */ /* 0x000fe200078e020a */
[----:B------:R0:W-:Y:S03]  /*0560*/  STG.E desc[UR4][R18.64], R12 ;  /* 0x0000000c12007986 */ /* 0x0001e6000c101904 */
[----:B------:R-:W-:Y:S01]  /*0570*/  @!P3 IMAD.WIDE R6, R13, 0x4, R6 ;  /* 0x000000040d06b825 */ /* 0x000fe200078e0206 */
[----:B------:R-:W-:-:S03]  /*0580*/  DFMA R26, -R2, R14, 1 ;  /* 0x3ff00000021a742b */ /* 0x000fc6000000010e */
[----:B------:R-:W-:-:S04]  /*0590*/  @!P3 IMAD.WIDE R10, R13, 0x8, R10 ;  /* 0x000000080d0ab825 */ /* 0x000fc800078e020a */
[C---:B------:R-:W-:Y:S01]  /*05a0*/  @!P3 IMAD.IADD R13, R12.reuse, 0x1, R9 ;  /* 0x000000010c0db824 */ /* 0x040fe200078e0209 */
[----:B------:R-:W-:Y:S01]  /*05b0*/  DFMA R4, R14, R26, R14 ;  /* 0x0000001a0e04722b */ /* 0x000fe2000000000e */
[----:B------:R-:W-:Y:S02]  /*05c0*/  IMAD.MOV.U32 R20, RZ, RZ, 0x0 ;  /* 0x00000000ff147424 */ /* 0x000fe400078e00ff */
[----:B------:R-:W-:Y:S02]  /*05d0*/  IMAD.MOV.U32 R21, RZ, RZ, 0x40100000 ;  /* 0x40100000ff157424 */ /* 0x000fe400078e00ff */
[----:B------:R-:W-:Y:S02]  /*05e0*/  @!P2 VIADD R9, R12, 0x1 ;  /* 0x000000010c09a836 */ /* 0x000fe40000000000 */
[----:B------:R-:W-:Y:S01]  /*05f0*/  @!P2 IMAD.MOV.U32 R22, RZ, RZ, 0x0 ;  /* 0x00000000ff16a424 */ /* 0x000fe200078e00ff */
[----:B------:R0:W-:Y:S01]  /*0600*/  STG.E.64 desc[UR4][R16.64], R20 ;  /* 0x0000001410007986 */ /* 0x0001e2000c101b04 */
[----:B------:R-:W-:-:S02]  /*0610*/  @!P2 IMAD.MOV.U32 R23, RZ, RZ, -0x40100000 ;  /* 0xbff00000ff17a424 */ /* 0x000fc400078e00ff */
[----:B------:R-:W-:Y:S01]  /*0620*/  @!P3 IMAD.MOV.U32 R24, RZ, RZ, 0x0 ;  /* 0x00000000ff18b424 */ /* 0x000fe200078e00ff */
[----:B------:R0:W-:Y:S01]  /*0630*/  @!P2 STG.E desc[UR4][R18.64+0x4], R9 ;  /* 0x000004091200a986 */ /* 0x0001e2000c101904 */
[----:B------:R-:W-:-:S03]  /*0640*/  @!P3 IMAD.MOV.U32 R25, RZ, RZ, -0x40100000 ;  /* 0xbff00000ff19b424 */ /* 0x000fc600078e00ff */
[----:B------:R0:W-:Y:S04]  /*0650*/  @!P2 STG.E.64 desc[UR4][R16.64+0x8], R22 ;  /* 0x000008161000a986 */ /* 0x0001e8000c101b04 */
[----:B------:R0:W-:Y:S04]  /*0660*/  @!P3 STG.E desc[UR4][R6.64], R13 ;  /* 0x0000000d0600b986 */ /* 0x0001e8000c101904 */
[----:B------:R0:W-:Y:S01]  /*0670*/  @!P3 STG.E.64 desc[UR4][R10.64], R24 ;  /* 0x000000180a00b986 */ /* 0x0001e2000c101b04 */
[----:B------:R-:W-:Y:S05]  /*0680*/  @P0 BRA `(.L_x_2) ;  /* 0x0000000000180947 */ /* 0x000fea0003800000 */
[----:B------:R-:W-:-:S05]  /*0690*/  LOP3.LUT R4, R3, 0x7fffffff, RZ, 0xc0, !PT ;  /* 0x7fffffff03047812 */ /* 0x000fca00078ec0ff */
[----:B0-----:R-:W-:Y:S01]  /*06a0*/  VIADD R10, R4, 0xfff00000 ;  /* 0xfff00000040a7836 */ /* 0x001fe20000000000 */
[----:B------:R-:W-:-:S07]  /*06b0*/  MOV R4, 0x6d0 ;  /* 0x000006d000047802 */ /* 0x000fce0000000f00 */
[----:B------:R-:W-:Y:S05]  /*06c0*/  CALL.REL.NOINC `($__internal_0_$__cuda_sm20_dblrcp_rn_slowpath_v3) ;  /* 0x0000000800007944 */ /* 0x000fea0003c00000 */
[----:B------:R-:W-:Y:S02]  /*06d0*/  IMAD.MOV.U32 R4, RZ, RZ, R6 ;  /* 0x000000ffff047224 */ /* 0x000fe400078e0006 */
[----:B------:R-:W-:-:S07]  /*06e0*/  IMAD.MOV.U32 R5, RZ, RZ, R7 ;  /* 0x000000ffff057224 */ /* 0x000fce00078e0007 */
.L_x_2:
[----:B0-----:R-:W-:Y:S01]  /*06f0*/  VIADD R6, R0, 0x1 ;  /* 0x0000000100067836 */ /* 0x001fe20000000000 */
[----:B------:R-:W-:Y:S01]  /*0700*/  UMOV UR6, 0x54442d18 ;  /* 0x54442d1800067882 */ /* 0x000fe20000000000 */
[----:B------:R-:W-:Y:S01]  /*0710*/  UMOV UR7, 0x400921fb ;  /* 0x400921fb00077882 */ /* 0x000fe20000000000 */
[----:B------:R-:W-:Y:S01]  /*0720*/  VIADD R8, R8, 0x1 ;  /* 0x0000000108087836 */ /* 0x000fe20000000000 */
[----:B------:R-:W0:Y:S01]  /*0730*/  I2F.F64 R2, R6 ;  /* 0x0000000600027312 */ /* 0x000e220000201c00 */
[----:B------:R-:W-:Y:S01]  /*0740*/  BSSY.RECONVERGENT B0, `(.L_x_3) ;  /* 0x000001b000007945 */ /* 0x000fe20003800200 */
[----:B0-----:R-:W-:-:S08]  /*0750*/  DMUL R2, R2, R4 ;  /* 0x0000000402027228 */ /* 0x001fd00000000000 */
[----:B------:R-:W-:Y:S02]  /*0760*/  DMUL R16, R2, UR6 ;  /* 0x0000000602107c28 */ /* 0x000fe40008000000 */
[----:B------:R-:W0:Y:S06]  /*0770*/  I2F.F64 R2, R8 ;  /* 0x0000000800027312 */ /* 0x000e2c0000201c00 */
[----:B------:R-:W-:Y:S02]  /*0780*/  DSETP.NEU.AND P0, PT, |R16|, +INF , PT ;  /* 0x7ff000001000742a */ /* 0x000fe40003f0d200 */
[----:B0-----:R-:W-:-:S12]  /*0790*/  DMUL R4, R2, R4 ;  /* 0x0000000402047228 */ /* 0x001fd80000000000 */
[----:B------:R-:W-:Y:S01]  /*07a0*/  @!P0 DMUL R2, RZ, R16 ;  /* 0x00000010ff028228 */ /* 0x000fe20000000000 */
[----:B------:R-:W-:Y:S01]  /*07b0*/  @!P0 IMAD.MOV.U32 R0, RZ, RZ, RZ ;  /* 0x000000ffff008224 */ /* 0x000fe200078e00ff */
[----:B------:R-:W-:Y:S09]  /*07c0*/  @!P0 BRA `(.L_x_4) ;  /* 0x0000000000488947 */ /* 0x000ff20003800000 */
[----:B------:R-:W-:Y:S01]  /*07d0*/  UMOV UR6, 0x6dc9c883 ;  /* 0x6dc9c88300067882 */ /* 0x000fe20000000000 */
[----:B------:R-:W-:Y:S01]  /*07e0*/  UMOV UR7, 0x3fe45f30 ;  /* 0x3fe45f3000077882 */ /* 0x000fe20000000000 */
[C---:B------:R-:W-:Y:S02]  /*07f0*/  DSETP.GE.AND P0, PT, |R16|.reuse, 2.14748364800000000000e+09, PT ;  /* 0x41e000001000742a */ /* 0x040fe40003f06200 */
[----:B------:R-:W-:Y:S01]  /*0800*/  DMUL R6, R16, UR6 ;  /* 0x0000000610067c28 */ /* 0x000fe20008000000 */
[----:B------:R-:W-:Y:S01]  /*0810*/  UMOV UR6, 0x54442d18 ;  /* 0x54442d1800067882 */ /* 0x000fe20000000000 */
[----:B------:R-:W-:-:S04]  /*0820*/  UMOV UR7, 0x3ff921fb ;  /* 0x3ff921fb00077882 */ /* 0x000fc80000000000 */
[----:B------:R-:W0:Y:S08]  /*0830*/  F2I.F64 R0, R6 ;  /* 0x0000000600007311 */ /* 0x000e300000301100 */
[----:B0-----:R-:W0:Y:S02]  /*0840*/  I2F.F64 R2, R0 ;  /* 0x0000000000027312 */ /* 0x001e240000201c00 */
[----:B0-----:R-:W-:Y:S01]  /*0850*/  DFMA R8, R2, -UR6, R16 ;  /* 0x8000000602087c2b */ /* 0x001fe20008000010 */
[----:B------:R-:W-:Y:S01]  /*0860*/  UMOV UR6, 0x33145c00 ;  /* 0x33145c0000067882 */ /* 0x000fe20000000000 */
[----:B------:R-:W-:-:S06]  /*0870*/  UMOV UR7, 0x3c91a626 ;  /* 0x3c91a62600077882 */ /* 0x000fcc0000000000 */
[----:B------:R-:W-:Y:S01]  /*0880*/  DFMA R8, R2, -UR6, R8 ;  /* 0x8000000602087c2b */ /* 0x000fe20008000008 */
[----:B------:R-:W-:Y:S01]  /*0890*/  UMOV UR6, 0x252049c0 ;  /* 0x252049c000067882 */ /* 0x000fe20000000000 */
[----:B------:R-:W-:-:S06]  /*08a0*/  UMOV UR7, 0x397b839a ;  /* 0x397b839a00077882 */ /* 0x000fcc0000000000 */
[----:B------:R-:W-:Y:S01]  /*08b0*/  DFMA R2, R2, -UR6, R8 ;  /* 0x8000000602027c2b */ /* 0x000fe20008000008 */
[----:B------:R-:W-:Y:S10]  /*08c0*/  @!P0 BRA `(.L_x_4) ;  /* 0x0000000000088947 */ /* 0x000ff40003800000 */
[----:B------:R-:W-:-:S07]  /*08d0*/  MOV R14, 0x8f0 ;  /* 0x000008f0000e7802 */ /* 0x000fce0000000f00 */
[----:B------:R-:W-:Y:S05]  /*08e0*/  CALL.REL.NOINC `($_Z30generate_poisson_matrix_kerneliiPKiPiPdS2_$__internal_trig_reduction_slowpathd) ;  /* 0x00000008000c7944 */ /* 0x000fea0003c00000 */
.L_x_4:
[----:B------:R-:W-:Y:S05]  /*08f0*/  BSYNC.RECONVERGENT B0 ;  /* 0x0000000000007941 */ /* 0x000fea0003800200 */
.L_x_3:
[----:B------:R-:W0:Y:S01]  /*0900*/  LDCU.64 UR6, c[0x4][0x8] ;  /* 0x01000100ff0677ac */ /* 0x000e220008000a00 */
[----:B------:R-:W-:-:S05]  /*0910*/  IMAD.SHL.U32 R6, R0, 0x40, RZ ;  /* 0x0000004000067824 */ /* 0x000fca00078e00ff */
[----:B------:R-:W-:-:S04]  /*0920*/  LOP3.LUT R6, R6, 0x40, RZ, 0xc0, !PT ;  /* 0x0000004006067812 */ /* 0x000fc800078ec0ff */
[----:B0-----:R-:W-:-:S05]  /*0930*/  IADD3 R14, P0, PT, R6, UR6, RZ ;  /* 0x00000006060e7c10 */ /* 0x001fca000ff1e0ff */
[----:B------:R-:W-:-:S05]  /*0940*/  IMAD.X R15, RZ, RZ, UR7, P0 ;  /* 0x00000007ff0f7e24 */ /* 0x000fca00080e06ff */
[----:B------:R-:W2:Y:S04]  /*0950*/  LDG.E.128.CONSTANT R8, desc[UR4][R14.64] ;  /* 0x000000040e087981 */ /* 0x000ea8000c1e9d00 */
[----:B------:R-:W3:Y:S04]  /*0960*/  LDG.E.128.CONSTANT R16, desc[UR4][R14.64+0x10] ;  /* 0x000010040e107981 */ /* 0x000ee8000c1e9d00 */
[----:B------:R-:W4:Y:S01]  /*0970*/  LDG.E.128.CONSTANT R20, desc[UR4][R14.64+0x20] ;  /* 0x000020040e147981 */ /* 0x000f22000c1e9d00 */
[----:B------:R-:W-:Y:S01]  /*0980*/  LOP3.LUT R6, R0, 0x1, RZ, 0xc0, !PT ;  /* 0x0000000100067812 */ /* 0x000fe200078ec0ff */
[----:B------:R-:W-:Y:S01]  /*0990*/  IMAD.MOV.U32 R24, RZ, RZ, 0x20fd8164 ;  /* 0x20fd8164ff187424 */ /* 0x000fe200078e00ff */
[----:B------:R-:W-:Y:S01]  /*09a0*/  UMOV UR6, 0x54442d18 ;  /* 0x54442d1800067882 */ /* 0x000fe20000000000 */
[----:B------:R-:W-:Y:S01]  /*09b0*/  IMAD.MOV.U32 R13, RZ, RZ, 0x3da8ff83 ;  /* 0x3da8ff83ff0d7424 */ /* 0x000fe200078e00ff */
[----:B------:R-:W-:Y:S01]  /*09c0*/  ISETP.NE.U32.AND P0, PT, R6, 0x1, PT ;  /* 0x000000010600780c */ /* 0x000fe20003f05070 */
[----:B------:R-:W-:Y:S01]  /*09d0*/  DMUL R6, R2, R2 ;  /* 0x0000000202067228 */ /* 0x000fe20000000000 */
[----:B------:R-:W-:Y:S01]  /*09e0*/  UMOV UR7, 0x400921fb ;  /* 0x400921fb00077882 */ /* 0x000fe20000000000 */
[----:B------:R-:W-:Y:S01]  /*09f0*/  BSSY.RECONVERGENT B0, `(.L_x_5) ;  /* 0x0000028000007945 */ /* 0x000fe20003800200 */
[----:B------:R-:W-:-:S02]  /*0a00*/  FSEL R24, R24, -8.06006814911005101289e+34, !P0 ;  /* 0xf9785eba18187808 */ /* 0x000fc40004000000 */
[----:B------:R-:W-:-:S06]  /*0a10*/  FSEL R25, -R13, 0.11223486810922622681, !P0 ;  /* 0x3de5db650d197808 */ /* 0x000fcc0004000100 */
[----:B--2---:R-:W-:-:S08]  /*0a20*/  DFMA R8, R6, R24, R8 ;  /* 0x000000180608722b */ /* 0x004fd00000000008 */
[----:B------:R-:W-:-:S08]  /*0a30*/  DFMA R8, R6, R8, R10 ;  /* 0x000000080608722b */ /* 0x000fd0000000000a */
[----:B---3--:R-:W-:Y:S02]  /*0a40*/  DFMA R8, R6, R8, R16 ;  /* 0x000000080608722b */ /* 0x008fe40000000010 */
[----:B------:R-:W-:-:S06]  /*0a50*/  DMUL R16, R4, UR6 ;  /* 0x0000000604107c28 */ /* 0x000fcc0008000000 */
[----:B------:R-:W-:Y:S02]  /*0a60*/  DFMA R8, R6, R8, R18 ;  /* 0x000000080608722b */ /* 0x000fe40000000012 */
[----:B------:R-:W-:-:S06]  /*0a70*/  DSETP.NEU.AND P1, PT, |R16|, +INF , PT ;  /* 0x7ff000001000742a */ /* 0x000fcc0003f2d200 */
[----:B----4-:R-:W-:-:S08]  /*0a80*/  DFMA R8, R6, R8, R20 ;  /* 0x000000080608722b */ /* 0x010fd00000000014 */
[----:B------:R-:W-:-:S08]  /*0a90*/  DFMA R8, R6, R8, R22 ;  /* 0x000000080608722b */ /* 0x000fd00000000016 */
[----:B------:R-:W-:Y:S02]  /*0aa0*/  DFMA R2, R8, R2, R2 ;  /* 0x000000020802722b */ /* 0x000fe40000000002 */
[----:B------:R-:W-:-:S10]  /*0ab0*/  DFMA R6, R6, R8, 1 ;  /* 0x3ff000000606742b */ /* 0x000fd40000000008 */
[----:B------:R-:W-:Y:S02]  /*0ac0*/  FSEL R6, R6, R2, !P0 ;  /* 0x0000000206067208 */ /* 0x000fe40004000000 */
[----:B------:R-:W-:Y:S01]  /*0ad0*/  FSEL R7, R7, R3, !P0 ;  /* 0x0000000307077208 */ /* 0x000fe20004000000 */
[----:B------:R-:W-:Y:S01]  /*0ae0*/  @!P1 DMUL R2, RZ, R16 ;  /* 0x00000010ff029228 */ /* 0x000fe20000000000 */
[----:B------:R-:W-:Y:S01]  /*0af0*/  LOP3.LUT P0, RZ, R0, 0x2, RZ, 0xc0, !PT ;  /* 0x0000000200ff7812 */ /* 0x000fe2000780c0ff */
[----:B------:R-:W-:-:S03]  /*0b00*/  @!P1 IMAD.MOV.U32 R0, RZ, RZ, RZ ;  /* 0x000000ffff009224 */ /* 0x000fc600078e00ff */
[----:B------:R-:W-:-:S10]  /*0b10*/  DADD R4, RZ, -R6 ;  /* 0x00000000ff047229 */ /* 0x000fd40000000806 */
[----:B------:R-:W-:Y:S02]  /*0b20*/  FSEL R4, R6, R4, !P0 ;  /* 0x0000000406047208 */ /* 0x000fe40004000000 */
[----:B------:R-:W-:Y:S01]  /*0b30*/  FSEL R5, R7, R5, !P0 ;  /* 0x0000000507057208 */ /* 0x000fe20004000000 */
[----:B------:R-:W-:Y:S06]  /*0b40*/  @!P1 BRA `(.L_x_6) ;  /* 0x0000000000489947 */ /* 0x000fec0003800000 */
        /* <DEDUP_REMOVED lines=18> */
.L_x_6:
[----:B------:R-:W-:Y:S05]  /*0c70*/  BSYNC.RECONVERGENT B0 ;  /* 0x0000000000007941 */ /* 0x000fea0003800200 */
.L_x_5:
        /* <DEDUP_REMOVED lines=14> */
[----:B------:R-:W-:-:S02]  /*0d60*/  UMOV UR7, 0x4033bd3c ;  /* 0x4033bd3c00077882 */ /* 0x000fc40000000000 */
[----:B------:R-:W-:Y:S01]  /*0d70*/  FSEL R24, R24, -8.06006814911005101289e+34, !P0 ;  /* 0xf9785eba18187808 */ /* 0x000fe20004000000 */
[----:B------:R-:W-:Y:S01]  /*0d80*/  DMUL R4, R4, UR6 ;  /* 0x0000000604047c28 */ /* 0x000fe20008000000 */
[----:B------:R-:W-:-:S06]  /*0d90*/  FSEL R25, -R13, 0.11223486810922622681, !P0 ;  /* 0x3de5db650d197808 */ /* 0x000fcc0004000100 */
[----:B--2---:R-:W-:-:S08]  /*0da0*/  DFMA R8, R6, R24, R8 ;  /* 0x000000180608722b */ /* 0x004fd00000000008 */
[----:B------:R-:W-:-:S08]  /*0db0*/  DFMA R8, R6, R8, R10 ;  /* 0x000000080608722b */ /* 0x000fd0000000000a */
[----:B---3--:R-:W-:-:S08]  /*0dc0*/  DFMA R8, R6, R8, R16 ;  /* 0x000000080608722b */ /* 0x008fd00000000010 */
[----:B------:R-:W-:-:S08]  /*0dd0*/  DFMA R8, R6, R8, R18 ;  /* 0x000000080608722b */ /* 0x000fd00000000012 */
[----:B----4-:R-:W-:-:S08]  /*0de0*/  DFMA R8, R6, R8, R20 ;  /* 0x000000080608722b */ /* 0x010fd00000000014 */
[----:B------:R-:W-:-:S08]  /*0df0*/  DFMA R8, R6, R8, R22 ;  /* 0x000000080608722b */ /* 0x000fd00000000016 */
[----:B------:R-:W-:Y:S02]  /*0e00*/  DFMA R2, R8, R2, R2 ;  /* 0x000000020802722b */ /* 0x000fe40000000002 */
[----:B------:R-:W-:Y:S01]  /*0e10*/  DFMA R6, R6, R8, 1 ;  /* 0x3ff000000606742b */ /* 0x000fe20000000008 */
[----:B------:R-:W0:Y:S09]  /*0e20*/  LDC.64 R8, c[0x0][0x3a0] ;  /* 0x0000e800ff087b82 */ /* 0x000e320000000a00 */
[----:B------:R-:W-:-:S02]  /*0e30*/  FSEL R6, R6, R2, !P0 ;  /* 0x0000000206067208 */ /* 0x000fc40004000000 */
[----:B------:R-:W-:Y:S02]  /*0e40*/  FSEL R7, R7, R3, !P0 ;  /* 0x0000000307077208 */ /* 0x000fe40004000000 */
[----:B------:R-:W-:-:S04]  /*0e50*/  LOP3.LUT P0, RZ, R0, 0x2, RZ, 0xc0, !PT ;  /* 0x0000000200ff7812 */ /* 0x000fc8000780c0ff */
[----:B------:R-:W-:Y:S01]  /*0e60*/  DADD R2, RZ, -R6 ;  /* 0x00000000ff027229 */ /* 0x000fe20000000806 */
[----:B0-----:R-:W-:-:S09]  /*0e70*/  IMAD.WIDE R12, R12, 0x8, R8 ;  /* 0x000000080c0c7825 */ /* 0x001fd200078e0208 */
[----:B------:R-:W-:Y:S02]  /*0e80*/  FSEL R2, R6, R2, !P0 ;  /* 0x0000000206027208 */ /* 0x000fe40004000000 */
[----:B------:R-:W-:-:S06]  /*0e90*/  FSEL R3, R7, R3, !P0 ;  /* 0x0000000307037208 */ /* 0x000fcc0004000000 */
[----:B------:R-:W-:-:S07]  /*0ea0*/  DMUL R4, R4, R2 ;  /* 0x0000000204047228 */ /* 0x000fce0000000000 */
[----:B------:R-:W-:Y:S01]  /*0eb0*/  STG.E.64 desc[UR4][R12.64], R4 ;  /* 0x000000040c007986 */ /* 0x000fe2000c101b04 */
[----:B------:R-:W-:Y:S05]  /*0ec0*/  EXIT ;  /* 0x000000000000794d */ /* 0x000fea0003800000 */
        .weak           $__internal_0_$__cuda_sm20_dblrcp_rn_slowpath_v3
        .type           $__internal_0_$__cuda_sm20_dblrcp_rn_slowpath_v3,@function
        .size           $__internal_0_$__cuda_sm20_dblrcp_rn_slowpath_v3,($_Z30generate_poisson_matrix_kerneliiPKiPiPdS2_$__internal_trig_reduction_slowpathd - $__internal_0_$__cuda_sm20_dblrcp_rn_slowpath_v3)
$__internal_0_$__cuda_sm20_dblrcp_rn_slowpath_v3:
[----:B------:R-:W-:-:S14]  /*0ed0*/  DSETP.GTU.AND P0, PT, |R2|, +INF , PT ;  /* 0x7ff000000200742a */ /* 0x000fdc0003f0c200 */
[----:B------:R-:W-:Y:S05]  /*0ee0*/  @P0 BRA `(.L_x_7) ;  /* 0x00000000007c0947 */ /* 0x000fea0003800000 */
[----:B------:R-:W-:-:S05]  /*0ef0*/  LOP3.LUT R5, R3, 0x7fffffff, RZ, 0xc0, !PT ;  /* 0x7fffffff03057812 */ /* 0x000fca00078ec0ff */
[----:B------:R-:W-:-:S05]  /*0f00*/  VIADD R6, R5, 0xffffffff ;  /* 0xffffffff05067836 */ /* 0x000fca0000000000 */
[----:B------:R-:W-:-:S13]  /*0f10*/  ISETP.GE.U32.AND P0, PT, R6, 0x7fefffff, PT ;  /* 0x7fefffff0600780c */ /* 0x000fda0003f06070 */
[----:B------:R-:W-:Y:S01]  /*0f20*/  @P0 LOP3.LUT R7, R3, 0x7ff00000, RZ, 0x3c, !PT ;  /* 0x7ff0000003070812 */ /* 0x000fe200078e3cff */
[----:B------:R-:W-:Y:S01]  /*0f30*/  @P0 IMAD.MOV.U32 R6, RZ, RZ, RZ ;  /* 0x000000ffff060224 */ /* 0x000fe200078e00ff */
[----:B------:R-:W-:Y:S06]  /*0f40*/  @P0 BRA `(.L_x_8) ;  /* 0x00000000006c0947 */ /* 0x000fec0003800000 */
[----:B------:R-:W-:-:S13]  /*0f50*/  ISETP.GE.U32.AND P0, PT, R5, 0x1000001, PT ;  /* 0x010000010500780c */ /* 0x000fda0003f06070 */
[----:B------:R-:W-:Y:S05]  /*0f60*/  @!P0 BRA `(.L_x_9) ;  /* 0x0000000000348947 */ /* 0x000fea0003800000 */
[----:B------:R-:W-:Y:S02]  /*0f70*/  VIADD R7, R3, 0xc0200000 ;  /* 0xc020000003077836 */ /* 0x000fe40000000000 */
[----:B------:R-:W-:Y:S02]  /*0f80*/  IMAD.MOV.U32 R6, RZ, RZ, R2 ;  /* 0x000000ffff067224 */ /* 0x000fe400078e0002 */
[----:B------:R-:W0:Y:S04]  /*0f90*/  MUFU.RCP64H R11, R7 ;  /* 0x00000007000b7308 */ /* 0x000e280000001800 */
[----:B0-----:R-:W-:-:S08]  /*0fa0*/  DFMA R14, -R6, R10, 1 ;  /* 0x3ff00000060e742b */ /* 0x001fd0000000010a */
[----:B------:R-:W-:-:S08]  /*0fb0*/  DFMA R14, R14, R14, R14 ;  /* 0x0000000e0e0e722b */ /* 0x000fd0000000000e */
[----:B------:R-:W-:-:S08]  /*0fc0*/  DFMA R14, R10, R14, R10 ;  /* 0x0000000e0a0e722b */ /* 0x000fd0000000000a */
[----:B------:R-:W-:-:S08]  /*0fd0*/  DFMA R10, -R6, R14, 1 ;  /* 0x3ff00000060a742b */ /* 0x000fd0000000010e */
[----:B------:R-:W-:-:S08]  /*0fe0*/  DFMA R10, R14, R10, R14 ;  /* 0x0000000a0e0a722b */ /* 0x000fd0000000000e */
[----:B------:R-:W-:-:S08]  /*0ff0*/  DMUL R10, R10, 2.2250738585072013831e-308 ;  /* 0x001000000a0a7828 */ /* 0x000fd00000000000 */
[----:B------:R-:W-:-:S08]  /*1000*/  DFMA R2, -R2, R10, 1 ;  /* 0x3ff000000202742b */ /* 0x000fd0000000010a */
[----:B------:R-:W-:-:S08]  /*1010*/  DFMA R2, R2, R2, R2 ;  /* 0x000000020202722b */ /* 0x000fd00000000002 */
[----:B------:R-:W-:Y:S01]  /*1020*/  DFMA R6, R10, R2, R10 ;  /* 0x000000020a06722b */ /* 0x000fe2000000000a */
[----:B------:R-:W-:Y:S10]  /*1030*/  BRA `(.L_x_8) ;  /* 0x0000000000307947 */ /* 0x000ff40003800000 */
.L_x_9:
[----:B------:R-:W-:Y:S01]  /*1040*/  DMUL R2, R2, 8.11296384146066816958e+31 ;  /* 0x4690000002027828 */ /* 0x000fe20000000000 */
[----:B------:R-:W-:-:S05]  /*1050*/  IMAD.MOV.U32 R6, RZ, RZ, R10 ;  /* 0x000000ffff067224 */ /* 0x000fca00078e000a */
[----:B------:R-:W0:Y:S02]  /*1060*/  MUFU.RCP64H R7, R3 ;  /* 0x0000000300077308 */ /* 0x000e240000001800 */
[----:B0-----:R-:W-:-:S08]  /*1070*/  DFMA R10, -R2, R6, 1 ;  /* 0x3ff00000020a742b */ /* 0x001fd00000000106 */
[----:B------:R-:W-:-:S08]  /*1080*/  DFMA R10, R10, R10, R10 ;  /* 0x0000000a0a0a722b */ /* 0x000fd0000000000a */
[----:B------:R-:W-:-:S08]  /*1090*/  DFMA R10, R6, R10, R6 ;  /* 0x0000000a060a722b */ /* 0x000fd00000000006 */
[----:B------:R-:W-:-:S08]  /*10a0*/  DFMA R6, -R2, R10, 1 ;  /* 0x3ff000000206742b */ /* 0x000fd0000000010a */
[----:B------:R-:W-:-:S08]  /*10b0*/  DFMA R6, R10, R6, R10 ;  /* 0x000000060a06722b */ /* 0x000fd0000000000a */
[----:B------:R-:W-:Y:S01]  /*10c0*/  DMUL R6, R6, 8.11296384146066816958e+31 ;  /* 0x4690000006067828 */ /* 0x000fe20000000000 */
[----:B------:R-:W-:Y:S10]  /*10d0*/  BRA `(.L_x_8) ;  /* 0x0000000000087947 */ /* 0x000ff40003800000 */
.L_x_7:
[----:B------:R-:W-:Y:S01]  /*10e0*/  LOP3.LUT R7, R3, 0x80000, RZ, 0xfc, !PT ;  /* 0x0008000003077812 */ /* 0x000fe200078efcff */
[----:B------:R-:W-:-:S07]  /*10f0*/  IMAD.MOV.U32 R6, RZ, RZ, R2 ;  /* 0x000000ffff067224 */ /* 0x000fce00078e0002 */
.L_x_8:
[----:B------:R-:W-:-:S04]  /*1100*/  IMAD.MOV.U32 R5, RZ, RZ, 0x0 ;  /* 0x00000000ff057424 */ /* 0x000fc800078e00ff */
[----:B------:R-:W-:Y:S05]  /*1110*/  RET.REL.NODEC R4 `(_Z30generate_poisson_matrix_kerneliiPKiPiPdS2_) ;  /* 0xffffffec04b87950 */ /* 0x000fea0003c3ffff */
        .type           $_Z30generate_poisson_matrix_kerneliiPKiPiPdS2_$__internal_trig_reduction_slowpathd,@function
        .size           $_Z30generate_poisson_matrix_kerneliiPKiPiPdS2_$__internal_trig_reduction_slowpathd,(.L_x_28 - $_Z30generate_poisson_matrix_kerneliiPKiPiPdS2_$__internal_trig_reduction_slowpathd)
$_Z30generate_poisson_matrix_kerneliiPKiPiPdS2_$__internal_trig_reduction_slowpathd:
[----:B------:R-:W-:Y:S01]  /*1120*/  SHF.R.U32.HI R10, RZ, 0x14, R17 ;  /* 0x00000014ff0a7819 */ /* 0x000fe20000011611 */
[----:B------:R-:W-:-:S03]  /*1130*/  IMAD.MOV.U32 R2, RZ, RZ, RZ ;  /* 0x000000ffff027224 */ /* 0x000fc600078e00ff */
[----:B------:R-:W-:-:S04]  /*1140*/  LOP3.LUT R0, R10, 0x7ff, RZ, 0xc0, !PT ;  /* 0x000007ff0a007812 */ /* 0x000fc800078ec0ff */
[----:B------:R-:W-:-:S13]  /*1150*/  ISETP.NE.AND P0, PT, R0, 0x7ff, PT ;  /* 0x000007ff0000780c */ /* 0x000fda0003f05270 */
[----:B------:R-:W-:Y:S05]  /*1160*/  @!P0 BRA `(.L_x_10) ;  /* 0x0000000800488947 */ /* 0x000fea0003800000 */
[----:B------:R-:W-:Y:S01]  /*1170*/  VIADD R0, R0, 0xfffffc00 ;  /* 0xfffffc0000007836 */ /* 0x000fe20000000000 */
[----:B------:R-:W-:Y:S01]  /*1180*/  BSSY.RECONVERGENT B1, `(.L_x_11) ;  /* 0x000002f000017945 */ /* 0x000fe20003800200 */
[----:B------:R-:W-:-:S03]  /*1190*/  CS2R R8, SRZ ;  /* 0x0000000000087805 */ /* 0x000fc6000001ff00 */
[----:B------:R-:W-:Y:S02]  /*11a0*/  SHF.R.U32.HI R15, RZ, 0x6, R0 ;  /* 0x00000006ff0f7819 */ /* 0x000fe40000011600 */
[----:B------:R-:W-:Y:S02]  /*11b0*/  ISETP.GE.U32.AND P0, PT, R0, 0x80, PT ;  /* 0x000000800000780c */ /* 0x000fe40003f06070 */
[C---:B------:R-:W-:Y:S02]  /*11c0*/  IADD3 R0, PT, PT, -R15.reuse, 0x13, RZ ;  /* 0x000000130f007810 */ /* 0x040fe40007ffe1ff */
[----:B------:R-:W-:Y:S02]  /*11d0*/  IADD3 R11, PT, PT, -R15, 0xf, RZ ;  /* 0x0000000f0f0b7810 */ /* 0x000fe40007ffe1ff */
[----:B------:R-:W-:-:S04]  /*11e0*/  SEL R0, R0, 0x12, P0 ;  /* 0x0000001200007807 */ /* 0x000fc80000000000 */
[----:B------:R-:W-:-:S13]  /*11f0*/  ISETP.GE.AND P0, PT, R11, R0, PT ;  /* 0x000000000b00720c */ /* 0x000fda0003f06270 */
[----:B------:R-:W-:Y:S05]  /*1200*/  @P0 BRA `(.L_x_12) ;  /* 0x0000000000980947 */ /* 0x000fea0003800000 */
[----:B------:R-:W0:Y:S01]  /*1210*/  LDC.64 R2, c[0x0][0x358] ;  /* 0x0000d600ff027b82 */ /* 0x000e220000000a00 */
[C---:B------:R-:W-:Y:S01]  /*1220*/  SHF.L.U64.HI R19, R16.reuse, 0xb, R17 ;  /* 0x0000000b10137819 */ /* 0x040fe20000010211 */
[----:B------:R-:W-:Y:S01]  /*1230*/  BSSY.RECONVERGENT B2, `(.L_x_13) ;  /* 0x0000022000027945 */ /* 0x000fe20003800200 */
[----:B------:R-:W-:Y:S01]  /*1240*/  IMAD.SHL.U32 R13, R16, 0x800, RZ ;  /* 0x00000800100d7824 */ /* 0x000fe200078e00ff */
[----:B------:R-:W-:Y:S01]  /*1250*/  IADD3 R16, PT, PT, RZ, -R15, -R0 ;  /* 0x8000000fff107210 */ /* 0x000fe20007ffe800 */
[----:B------:R-:W-:Y:S01]  /*1260*/  IMAD.MOV.U32 R18, RZ, RZ, RZ ;  /* 0x000000ffff127224 */ /* 0x000fe200078e00ff */
[----:B------:R-:W-:Y:S02]  /*1270*/  CS2R R8, SRZ ;  /* 0x0000000000087805 */ /* 0x000fe4000001ff00 */
[----:B------:R-:W-:-:S07]  /*1280*/  LOP3.LUT R19, R19, 0x80000000, RZ, 0xfc, !PT ;  /* 0x8000000013137812 */ /* 0x000fce00078efcff */
.L_x_14:
[----:B------:R-:W1:Y:S01]  /*1290*/  LDC.64 R6, c[0x4][RZ] ;  /* 0x01000000ff067b82 */ /* 0x000e620000000a00 */
[----:B0-----:R-:W-:Y:S02]  /*12a0*/  R2UR UR6, R2 ;  /* 0x00000000020672ca */ /* 0x001fe400000e0000 */
[----:B------:R-:W-:Y:S01]  /*12b0*/  R2UR UR7, R3 ;  /* 0x00000000030772ca */ /* 0x000fe200000e0000 */
[----:B-1----:R-:W-:-:S12]  /*12c0*/  IMAD.WIDE R6, R11, 0x8, R6 ;  /* 0x000000080b067825 */ /* 0x002fd800078e0206 */
[----:B------:R-:W2:Y:S01]  /*12d0*/  LDG.E.64.CONSTANT R6, desc[UR6][R6.64] ;  /* 0x0000000606067981 */ /* 0x000ea2000c1e9b00 */
[----:B------:R-:W-:Y:S02]  /*12e0*/  VIADD R16, R16, 0x1 ;  /* 0x0000000110107836 */ /* 0x000fe40000000000 */
[----:B------:R-:W-:Y:S02]  /*12f0*/  VIADD R11, R11, 0x1 ;  /* 0x000000010b0b7836 */ /* 0x000fe40000000000 */
[----:B--2---:R-:W-:-:S04]  /*1300*/  IMAD.WIDE.U32 R8, P2, R6, R13, R8 ;  /* 0x0000000d06087225 */ /* 0x004fc80007840008 */
[----:B------:R-:W-:Y:S02]  /*1310*/  IMAD R21, R6, R19, RZ ;  /* 0x0000001306157224 */ /* 0x000fe400078e02ff */
[CC--:B------:R-:W-:Y:S02]  /*1320*/  IMAD R20, R7.reuse, R13.reuse, RZ ;  /* 0x0000000d07147224 */ /* 0x0c0fe400078e02ff */
[----:B------:R-:W-:Y:S01]  /*1330*/  IMAD.HI.U32 R23, R7, R13, RZ ;  /* 0x0000000d07177227 */ /* 0x000fe200078e00ff */
[----:B------:R-:W-:-:S03]  /*1340*/  IADD3 R9, P0, PT, R21, R9, RZ ;  /* 0x0000000915097210 */ /* 0x000fc60007f1e0ff */
[----:B------:R-:W-:Y:S01]  /*1350*/  IMAD R21, R18, 0x8, R1 ;  /* 0x0000000812157824 */ /* 0x000fe200078e0201 */
[----:B------:R-:W-:Y:S01]  /*1360*/  IADD3 R9, P1, PT, R20, R9, RZ ;  /* 0x0000000914097210 */ /* 0x000fe20007f3e0ff */
[----:B------:R-:W-:-:S04]  /*1370*/  IMAD.HI.U32 R20, R6, R19, RZ ;  /* 0x0000001306147227 */ /* 0x000fc800078e00ff */
[----:B------:R-:W-:Y:S01]  /*1380*/  IMAD.X R6, RZ, RZ, R20, P2 ;  /* 0x000000ffff067224 */ /* 0x000fe200010e0614 */
[----:B------:R0:W-:Y:S01]  /*1390*/  STL.64 [R21], R8 ;  /* 0x0000000815007387 */ /* 0x0001e20000100a00 */
[----:B------:R-:W-:-:S03]  /*13a0*/  IMAD.HI.U32 R20, R7, R19, RZ ;  /* 0x0000001307147227 */ /* 0x000fc600078e00ff */
[----:B------:R-:W-:Y:S01]  /*13b0*/  IADD3.X R6, P0, PT, R23, R6, RZ, P0, !PT ;  /* 0x0000000617067210 */ /* 0x000fe2000071e4ff */
[----:B------:R-:W-:Y:S02]  /*13c0*/  IMAD R7, R7, R19, RZ ;  /* 0x0000001307077224 */ /* 0x000fe400078e02ff */
[----:B------:R-:W-:-:S03]  /*13d0*/  VIADD R18, R18, 0x1 ;  /* 0x0000000112127836 */ /* 0x000fc60000000000 */
[----:B------:R-:W-:Y:S01]  /*13e0*/  IADD3.X R7, P1, PT, R7, R6, RZ, P1, !PT ;  /* 0x0000000607077210 */ /* 0x000fe20000f3e4ff */
[----:B------:R-:W-:Y:S01]  /*13f0*/  IMAD.X R6, RZ, RZ, R20, P0 ;  /* 0x000000ffff067224 */ /* 0x000fe200000e0614 */
[----:B------:R-:W-:-:S03]  /*1400*/  ISETP.NE.AND P0, PT, R16, -0xf, PT ;  /* 0xfffffff11000780c */ /* 0x000fc60003f05270 */
[----:B------:R-:W-:Y:S02]  /*1410*/  IMAD.X R6, RZ, RZ, R6, P1 ;  /* 0x000000ffff067224 */ /* 0x000fe400008e0606 */
[----:B0-----:R-:W-:Y:S02]  /*1420*/  IMAD.MOV.U32 R8, RZ, RZ, R7 ;  /* 0x000000ffff087224 */ /* 0x001fe400078e0007 */
[----:B------:R-:W-:-:S06]  /*1430*/  IMAD.MOV.U32 R9, RZ, RZ, R6 ;  /* 0x000000ffff097224 */ /* 0x000fcc00078e0006 */
[----:B------:R-:W-:Y:S05]  /*1440*/  @P0 BRA `(.L_x_14) ;  /* 0xfffffffc00900947 */ /* 0x000fea000383ffff */
[----:B------:R-:W-:Y:S05]  /*1450*/  BSYNC.RECONVERGENT B2 ;  /* 0x0000000000027941 */ /* 0x000fea0003800200 */
.L_x_13:
[----:B------:R-:W-:-:S07]  /*1460*/  IMAD.MOV.U32 R11, RZ, RZ, R0 ;  /* 0x000000ffff0b7224 */ /* 0x000fce00078e0000 */
.L_x_12:
[----:B------:R-:W-:Y:S05]  /*1470*/  BSYNC.RECONVERGENT B1 ;  /* 0x0000000000017941 */ /* 0x000fea0003800200 */
.L_x_11:
[----:B------:R-:W-:Y:S01]  /*1480*/  LOP3.LUT P0, R23, R10, 0x3f, RZ, 0xc0, !PT ;  /* 0x0000003f0a177812 */ /* 0x000fe2000780c0ff */
[----:B------:R-:W-:-:S04]  /*1490*/  IMAD.IADD R0, R15, 0x1, R11 ;  /* 0x000000010f007824 */ /* 0x000fc800078e020b */
[----:B------:R-:W-:-:S05]  /*14a0*/  IMAD.U32 R25, R0, 0x8, R1 ;  /* 0x0000000800197824 */ /* 0x000fca00078e0001 */
[----:B------:R0:W-:Y:S04]  /*14b0*/  STL.64 [R25+-0x78], R8 ;  /* 0xffff880819007387 */ /* 0x0001e80000100a00 */
[----:B------:R-:W2:Y:S04]  /*14c0*/  @P0 LDL.64 R18, [R1+0x8] ;  /* 0x0000080001120983 */ /* 0x000ea80000100a00 */
[----:B------:R-:W3:Y:S04]  /*14d0*/  LDL.64 R6, [R1+0x10] ;  /* 0x0000100001067983 */ /* 0x000ee80000100a00 */
[----:B------:R-:W4:Y:S01]  /*14e0*/  LDL.64 R2, [R1+0x18] ;  /* 0x0000180001027983 */ /* 0x000f220000100a00 */
[----:B------:R-:W-:Y:S01]  /*14f0*/  @P0 LOP3.LUT R0, R23, 0x3f, RZ, 0x3c, !PT ;  /* 0x0000003f17000812 */ /* 0x000fe200078e3cff */
[----:B------:R-:W-:Y:S01]  /*1500*/  BSSY.RECONVERGENT B1, `(.L_x_15) ;  /* 0x0000034000017945 */ /* 0x000fe20003800200 */
[----:B--2---:R-:W-:-:S02]  /*1510*/  @P0 SHF.R.U64 R11, R18, 0x1, R19 ;  /* 0x00000001120b0819 */ /* 0x004fc40000001213 */
[----:B------:R-:W-:Y:S02]  /*1520*/  @P0 SHF.R.U32.HI R13, RZ, 0x1, R19 ;  /* 0x00000001ff0d0819 */ /* 0x000fe40000011613 */
[CC--:B---3--:R-:W-:Y:S02]  /*1530*/  @P0 SHF.L.U32 R15, R6.reuse, R23.reuse, RZ ;  /* 0x00000017060f0219 */ /* 0x0c8fe400000006ff */
[----:B0-----:R-:W-:Y:S02]  /*1540*/  @P0 SHF.R.U64 R8, R11, R0, R13 ;  /* 0x000000000b080219 */ /* 0x001fe4000000120d */
[--C-:B------:R-:W-:Y:S02]  /*1550*/  @P0 SHF.R.U32.HI R21, RZ, 0x1, R7.reuse ;  /* 0x00000001ff150819 */ /* 0x100fe40000011607 */
[C-C-:B------:R-:W-:Y:S02]  /*1560*/  @P0 SHF.R.U64 R19, R6.reuse, 0x1, R7.reuse ;  /* 0x0000000106130819 */ /* 0x140fe40000001207 */
[----:B------:R-:W-:-:S02]  /*1570*/  @P0 SHF.L.U64.HI R10, R6, R23, R7 ;  /* 0x00000017060a0219 */ /* 0x000fc40000010207 */
[----:B------:R-:W-:Y:S02]  /*1580*/  @P0 SHF.R.U32.HI R9, RZ, R0, R13 ;  /* 0x00000000ff090219 */ /* 0x000fe4000001160d */
[----:B------:R-:W-:Y:S02]  /*1590*/  @P0 LOP3.LUT R6, R15, R8, RZ, 0xfc, !PT ;  /* 0x000000080f060212 */ /* 0x000fe400078efcff */
[----:B----4-:R-:W-:Y:S02]  /*15a0*/  @P0 SHF.L.U32 R11, R2, R23, RZ ;  /* 0x00000017020b0219 */ /* 0x010fe400000006ff */
[----:B------:R-:W-:Y:S01]  /*15b0*/  @P0 SHF.R.U64 R16, R19, R0, R21 ;  /* 0x0000000013100219 */ /* 0x000fe20000001215 */
[----:B------:R-:W-:Y:S01]  /*15c0*/  IMAD.SHL.U32 R8, R6, 0x4, RZ ;  /* 0x0000000406087824 */ /* 0x000fe200078e00ff */
[----:B------:R-:W-:Y:S02]  /*15d0*/  @P0 LOP3.LUT R7, R10, R9, RZ, 0xfc, !PT ;  /* 0x000000090a070212 */ /* 0x000fe400078efcff */
[----:B------:R-:W-:-:S02]  /*15e0*/  @P0 SHF.L.U64.HI R23, R2, R23, R3 ;  /* 0x0000001702170219 */ /* 0x000fc40000010203 */
[----:B------:R-:W-:Y:S02]  /*15f0*/  @P0 LOP3.LUT R2, R11, R16, RZ, 0xfc, !PT ;  /* 0x000000100b020212 */ /* 0x000fe400078efcff */
[----:B------:R-:W-:Y:S02]  /*1600*/  @P0 SHF.R.U32.HI R0, RZ, R0, R21 ;  /* 0x00000000ff000219 */ /* 0x000fe40000011615 */
[----:B------:R-:W-:Y:S02]  /*1610*/  SHF.L.U64.HI R16, R6, 0x2, R7 ;  /* 0x0000000206107819 */ /* 0x000fe40000010207 */
[----:B------:R-:W-:Y:S02]  /*1620*/  @P0 LOP3.LUT R3, R23, R0, RZ, 0xfc, !PT ;  /* 0x0000000017030212 */ /* 0x000fe400078efcff */
[----:B------:R-:W-:Y:S02]  /*1630*/  SHF.L.W.U32.HI R7, R7, 0x2, R2 ;  /* 0x0000000207077819 */ /* 0x000fe40000010e02 */
[----:B------:R-:W-:-:S02]  /*1640*/  IADD3 RZ, P0, PT, RZ, -R8, RZ ;  /* 0x80000008ffff7210 */ /* 0x000fc40007f1e0ff */
[----:B------:R-:W-:Y:S02]  /*1650*/  LOP3.LUT R0, RZ, R16, RZ, 0x33, !PT ;  /* 0x00000010ff007212 */ /* 0x000fe400078e33ff */
[----:B------:R-:W-:Y:S02]  /*1660*/  SHF.L.W.U32.HI R2, R2, 0x2, R3 ;  /* 0x0000000202027819 */ /* 0x000fe40000010e03 */
[----:B------:R-:W-:Y:S02]  /*1670*/  LOP3.LUT R6, RZ, R7, RZ, 0x33, !PT ;  /* 0x00000007ff067212 */ /* 0x000fe400078e33ff */
[----:B------:R-:W-:Y:S02]  /*1680*/  IADD3.X R9, P0, PT, RZ, R0, RZ, P0, !PT ;  /* 0x00000000ff097210 */ /* 0x000fe4000071e4ff */
[----:B------:R-:W-:Y:S02]  /*1690*/  LOP3.LUT R10, RZ, R2, RZ, 0x33, !PT ;  /* 0x00000002ff0a7212 */ /* 0x000fe400078e33ff */
[----:B------:R-:W-:-:S02]  /*16a0*/  IADD3.X R0, P1, PT, RZ, R6, RZ, P0, !PT ;  /* 0x00000006ff007210 */ /* 0x000fc4000073e4ff */
[----:B------:R-:W-:-:S03]  /*16b0*/  ISETP.GT.U32.AND P2, PT, R7, -0x1, PT ;  /* 0xffffffff0700780c */ /* 0x000fc60003f44070 */
[----:B------:R-:W-:Y:S01]  /*16c0*/  IMAD.X R11, RZ, RZ, R10, P1 ;  /* 0x000000ffff0b7224 */ /* 0x000fe200008e060a */
[----:B------:R-:W-:-:S04]  /*16d0*/  ISETP.GT.AND.EX P0, PT, R2, -0x1, PT, P2 ;  /* 0xffffffff0200780c */ /* 0x000fc80003f04320 */
[----:B------:R-:W-:Y:S02]  /*16e0*/  SEL R6, R2, R11, P0 ;  /* 0x0000000b02067207 */ /* 0x000fe40000000000 */
[----:B------:R-:W-:Y:S02]  /*16f0*/  SEL R15, R7, R0, P0 ;  /* 0x00000000070f7207 */ /* 0x000fe40000000000 */
[----:B------:R-:W-:Y:S02]  /*1700*/  ISETP.NE.U32.AND P1, PT, R6, RZ, PT ;  /* 0x000000ff0600720c */ /* 0x000fe40003f25070 */
[----:B------:R-:W-:Y:S02]  /*1710*/  SEL R11, R16, R9, P0 ;  /* 0x00000009100b7207 */ /* 0x000fe40000000000 */
[----:B------:R-:W-:Y:S01]  /*1720*/  SEL R7, R15, R6, !P1 ;  /* 0x000000060f077207 */ /* 0x000fe20004800000 */
[----:B------:R-:W-:-:S05]  /*1730*/  @!P0 IMAD.MOV R8, RZ, RZ, -R8 ;  /* 0x000000ffff088224 */ /* 0x000fca00078e0a08 */
[----:B------:R-:W0:Y:S02]  /*1740*/  FLO.U32 R7, R7 ;  /* 0x0000000700077300 */ /* 0x000e2400000e0000 */
[C---:B0-----:R-:W-:Y:S02]  /*1750*/  IADD3 R10, PT, PT, -R7.reuse, 0x1f, RZ ;  /* 0x0000001f070a7810 */ /* 0x041fe40007ffe1ff */
[----:B------:R-:W-:-:S03]  /*1760*/  IADD3 R0, PT, PT, -R7, 0x3f, RZ ;  /* 0x0000003f07007810 */ /* 0x000fc60007ffe1ff */
[----:B------:R-:W-:-:S05]  /*1770*/  @P1 IMAD.MOV R0, RZ, RZ, R10 ;  /* 0x000000ffff001224 */ /* 0x000fca00078e020a */
[----:B------:R-:W-:-:S13]  /*1780*/  ISETP.NE.AND P1, PT, R0, RZ, PT ;  /* 0x000000ff0000720c */ /* 0x000fda0003f25270 */
[----:B------:R-:W-:Y:S05]  /*1790*/  @!P1 BRA `(.L_x_16) ;  /* 0x0000000000289947 */ /* 0x000fea0003800000 */
[--C-:B------:R-:W-:Y:S02]  /*17a0*/  SHF.R.U64 R9, R8, 0x1, R11.reuse ;  /* 0x0000000108097819 */ /* 0x100fe4000000120b */
[C---:B------:R-:W-:Y:S02]  /*17b0*/  LOP3.LUT R7, R0.reuse, 0x3f, RZ, 0xc0, !PT ;  /* 0x0000003f00077812 */ /* 0x040fe400078ec0ff */
[----:B------:R-:W-:Y:S02]  /*17c0*/  SHF.R.U32.HI R11, RZ, 0x1, R11 ;  /* 0x00000001ff0b7819 */ /* 0x000fe4000001160b */
[----:B------:R-:W-:Y:S02]  /*17d0*/  LOP3.LUT R8, R0, 0x3f, RZ, 0xc, !PT ;  /* 0x0000003f00087812 */ /* 0x000fe400078e0cff */
[CC--:B------:R-:W-:Y:S02]  /*17e0*/  SHF.L.U64.HI R13, R15.reuse, R7.reuse, R6 ;  /* 0x000000070f0d7219 */ /* 0x0c0fe40000010206 */
[----:B------:R-:W-:-:S02]  /*17f0*/  SHF.L.U32 R7, R15, R7, RZ ;  /* 0x000000070f077219 */ /* 0x000fc400000006ff */
[-CC-:B------:R-:W-:Y:S02]  /*1800*/  SHF.R.U64 R6, R9, R8.reuse, R11.reuse ;  /* 0x0000000809067219 */ /* 0x180fe4000000120b */
[----:B------:R-:W-:Y:S02]  /*1810*/  SHF.R.U32.HI R8, RZ, R8, R11 ;  /* 0x00000008ff087219 */ /* 0x000fe4000001160b */
[----:B------:R-:W-:Y:S02]  /*1820*/  LOP3.LUT R15, R7, R6, RZ, 0xfc, !PT ;  /* 0x00000006070f7212 */ /* 0x000fe400078efcff */
[----:B------:R-:W-:-:S07]  /*1830*/  LOP3.LUT R6, R13, R8, RZ, 0xfc, !PT ;  /* 0x000000080d067212 */ /* 0x000fce00078efcff */
.L_x_16:
[----:B------:R-:W-:Y:S05]  /*1840*/  BSYNC.RECONVERGENT B1 ;  /* 0x0000000000017941 */ /* 0x000fea0003800200 */
.L_x_15:
[----:B------:R-:W-:-:S04]  /*1850*/  IMAD.WIDE.U32 R10, R15, 0x2168c235, RZ ;  /* 0x2168c2350f0a7825 */ /* 0x000fc800078e00ff */
[----:B------:R-:W-:Y:S01]  /*1860*/  IMAD.MOV.U32 R8, RZ, RZ, R11 ;  /* 0x000000ffff087224 */ /* 0x000fe200078e000b */
[----:B------:R-:W-:Y:S01]  /*1870*/  IADD3 RZ, P1, PT, R10, R10, RZ ;  /* 0x0000000a0aff7210 */ /* 0x000fe20007f3e0ff */
[----:B------:R-:W-:Y:S02]  /*1880*/  IMAD.MOV.U32 R9, RZ, RZ, RZ ;  /* 0x000000ffff097224 */ /* 0x000fe400078e00ff */
[----:B------:R-:W-:-:S04]  /*1890*/  IMAD.HI.U32 R7, R6, -0x36f0255e, RZ ;  /* 0xc90fdaa206077827 */ /* 0x000fc800078e00ff */
[----:B------:R-:W-:-:S04]  /*18a0*/  IMAD.WIDE.U32 R8, R15, -0x36f0255e, R8 ;  /* 0xc90fdaa20f087825 */ /* 0x000fc800078e0008 */
[C---:B------:R-:W-:Y:S02]  /*18b0*/  IMAD R11, R6.reuse, -0x36f0255e, RZ ;  /* 0xc90fdaa2060b7824 */ /* 0x040fe400078e02ff */
[----:B------:R-:W-:-:S04]  /*18c0*/  IMAD.WIDE.U32 R8, P2, R6, 0x2168c235, R8 ;  /* 0x2168c23506087825 */ /* 0x000fc80007840008 */
[----:B------:R-:W-:Y:S01]  /*18d0*/  IMAD.X R6, RZ, RZ, R7, P2 ;  /* 0x000000ffff067224 */ /* 0x000fe200010e0607 */
[----:B------:R-:W-:Y:S02]  /*18e0*/  IADD3 R7, P2, PT, R11, R9, RZ ;  /* 0x000000090b077210 */ /* 0x000fe40007f5e0ff */
[----:B------:R-:W-:Y:S02]  /*18f0*/  IADD3.X RZ, P1, PT, R8, R8, RZ, P1, !PT ;  /* 0x0000000808ff7210 */ /* 0x000fe40000f3e4ff */
[C---:B------:R-:W-:Y:S01]  /*1900*/  ISETP.GT.U32.AND P3, PT, R7.reuse, RZ, PT ;  /* 0x000000ff0700720c */ /* 0x040fe20003f64070 */
[----:B------:R-:W-:Y:S01]  /*1910*/  IMAD.X R6, RZ, RZ, R6, P2 ;  /* 0x000000ffff067224 */ /* 0x000fe200010e0606 */
[----:B------:R-:W-:-:S04]  /*1920*/  IADD3.X R8, P2, PT, R7, R7, RZ, P1, !PT ;  /* 0x0000000707087210 */ /* 0x000fc80000f5e4ff */
[C---:B------:R-:W-:Y:S01]  /*1930*/  ISETP.GT.AND.EX P1, PT, R6.reuse, RZ, PT, P3 ;  /* 0x000000ff0600720c */ /* 0x040fe20003f24330 */
[----:B------:R-:W-:-:S03]  /*1940*/  IMAD.X R9, R6, 0x1, R6, P2 ;  /* 0x0000000106097824 */ /* 0x000fc600010e0606 */
[----:B------:R-:W-:Y:S02]  /*1950*/  SEL R8, R8, R7, P1 ;  /* 0x0000000708087207 */ /* 0x000fe40000800000 */
[----:B------:R-:W-:Y:S02]  /*1960*/  SEL R7, R9, R6, P1 ;  /* 0x0000000609077207 */ /* 0x000fe40000800000 */
[----:B------:R-:W-:Y:S02]  /*1970*/  IADD3 R6, P2, PT, R8, 0x1, RZ ;  /* 0x0000000108067810 */ /* 0x000fe40007f5e0ff */
[----:B------:R-:W-:Y:S02]  /*1980*/  SEL R9, RZ, 0xffffffff, !P1 ;  /* 0xffffffffff097807 */ /* 0x000fe40004800000 */
[----:B------:R-:W-:Y:S01]  /*1990*/  LOP3.LUT P1, R17, R17, 0x80000000, RZ, 0xc0, !PT ;  /* 0x8000000011117812 */ /* 0x000fe2000782c0ff */
[----:B------:R-:W-:Y:S02]  /*19a0*/  IMAD.X R7, RZ, RZ, R7, P2 ;  /* 0x000000ffff077224 */ /* 0x000fe400010e0607 */
[----:B------:R-:W-:Y:S01]  /*19b0*/  IMAD.IADD R0, R9, 0x1, -R0 ;  /* 0x0000000109007824 */ /* 0x000fe200078e0a00 */
[----:B------:R-:W-:-:S02]  /*19c0*/  SHF.R.U32.HI R9, RZ, 0x1e, R3 ;  /* 0x0000001eff097819 */ /* 0x000fc40000011603 */
[----:B------:R-:W-:Y:S01]  /*19d0*/  SHF.R.U64 R6, R6, 0xa, R7 ;  /* 0x0000000a06067819 */ /* 0x000fe20000001207 */
[----:B------:R-:W-:Y:S01]  /*19e0*/  IMAD.SHL.U32 R0, R0, 0x100000, RZ ;  /* 0x0010000000007824 */ /* 0x000fe200078e00ff */
[----:B------:R-:W-:Y:S02]  /*19f0*/  LEA.HI R2, R2, R9, RZ, 0x1 ;  /* 0x0000000902027211 */ /* 0x000fe400078f08ff */
[----:B------:R-:W-:Y:S02]  /*1a00*/  IADD3 R6, P2, PT, R6, 0x1, RZ ;  /* 0x0000000106067810 */ /* 0x000fe40007f5e0ff */
[----:B------:R-:W-:Y:S01]  /*1a10*/  @!P0 LOP3.LUT R17, R17, 0x80000000, RZ, 0x3c, !PT ;  /* 0x8000000011118812 */ /* 0x000fe200078e3cff */
[----:B------:R-:W-:Y:S01]  /*1a20*/  @P1 IMAD.MOV R2, RZ, RZ, -R2 ;  /* 0x000000ffff021224 */ /* 0x000fe200078e0a02 */
[----:B------:R-:W-:-:S04]  /*1a30*/  LEA.HI.X R7, R7, RZ, RZ, 0x16, P2 ;  /* 0x000000ff07077211 */ /* 0x000fc800010fb4ff */
[--C-:B------:R-:W-:Y:S02]  /*1a40*/  SHF.R.U64 R6, R6, 0x1, R7.reuse ;  /* 0x0000000106067819 */ /* 0x100fe40000001207 */
[----:B------:R-:W-:Y:S02]  /*1a50*/  SHF.R.U32.HI R3, RZ, 0x1, R7 ;  /* 0x00000001ff037819 */ /* 0x000fe40000011607 */
[----:B------:R-:W-:-:S04]  /*1a60*/  IADD3 R16, P2, P3, RZ, RZ, R6 ;  /* 0x000000ffff107210 */ /* 0x000fc80007b5e006 */
[----:B------:R-:W-:-:S04]  /*1a70*/  IADD3.X R0, PT, PT, R0, 0x3fe00000, R3, P2, P3 ;  /* 0x3fe0000000007810 */ /* 0x000fc800017e6403 */
[----:B------:R-:W-:-:S07]  /*1a80*/  LOP3.LUT R17, R0, R17, RZ, 0xfc, !PT ;  /* 0x0000001100117212 */ /* 0x000fce00078efcff */
.L_x_10:
[----:B------:R-:W-:Y:S02]  /*1a90*/  IMAD.MOV.U32 R15, RZ, RZ, 0x0 ;  /* 0x00000000ff0f7424 */ /* 0x000fe400078e00ff */
[----:B------:R-:W-:Y:S02]  /*1aa0*/  IMAD.MOV.U32 R0, RZ, RZ, R2 ;  /* 0x000000ffff007224 */ /* 0x000fe400078e0002 */
[----:B------:R-:W-:Y:S02]  /*1ab0*/  IMAD.MOV.U32 R2, RZ, RZ, R16 ;  /* 0x000000ffff027224 */ /* 0x000fe400078e0010 */
[----:B------:R-:W-:Y:S01]  /*1ac0*/  IMAD.MOV.U32 R3, RZ, RZ, R17 ;  /* 0x000000ffff037224 */ /* 0x000fe200078e0011 */
[----:B------:R-:W-:Y:S06]  /*1ad0*/  RET.REL.NODEC R14 `(_Z30generate_poisson_matrix_kerneliiPKiPiPdS2_) ;  /* 0xffffffe40e487950 */ /* 0x000fec0003c3ffff */
.L_x_17:
[----:B------:R-:W-:-:S00]  /*1ae0*/  BRA `(.L_x_17) ;  /* 0xfffffffc00fc7947 */ /* 0x000fc0000383ffff */
[----:B------:R-:W-:-:S00]  /*1af0*/  NOP ;  /* 0x0000000000007918 */ /* 0x000fc00000000000 */
        /* <DEDUP_REMOVED lines=8> */
.L_x_28:


//--------------------- .text._Z33compute_row_ptrs_efficient_kerneliiPi --------------------------
	.section	.text._Z33compute_row_ptrs_efficient_kerneliiPi,"ax",@progbits
	.align	128
        .global         _Z33compute_row_ptrs_efficient_kerneliiPi
        .type           _Z33compute_row_ptrs_efficient_kerneliiPi,@function
        .size           _Z33compute_row_ptrs_efficient_kerneliiPi,(.L_x_30 - _Z33compute_row_ptrs_efficient_kerneliiPi)
        .other          _Z33compute_row_ptrs_efficient_kerneliiPi,@"STO_CUDA_ENTRY STV_DEFAULT"
_Z33compute_row_ptrs_efficient_kerneliiPi:
.text._Z33compute_row_ptrs_efficient_kerneliiPi:
[----:B------:R-:W-:Y:S01]  /*0000*/  LDC R1, c[0x0][0x37c] ;  /* 0x0000df00ff017b82 */ /* 0x000fe20000000800 */
[----:B------:R-:W0:Y:S07]  /*0010*/  S2R R5, SR_TID.X ;  /* 0x0000000000057919 */ /* 0x000e2e0000002100 */
[----:B------:R-:W0:Y:S08]  /*0020*/  S2UR UR4, SR_CTAID.X ;  /* 0x00000000000479c3 */ /* 0x000e300000002500 */
[----:B------:R-:W0:Y:S08]  /*0030*/  LDC R0, c[0x0][0x360] ;  /* 0x0000d800ff007b82 */ /* 0x000e300000000800 */
[----:B------:R-:W1:Y:S01]  /*0040*/  LDC.64 R2, c[0x0][0x380] ;  /* 0x0000e000ff027b82 */ /* 0x000e620000000a00 */
[----:B0-----:R-:W-:-:S02]  /*0050*/  IMAD R0, R0, UR4, R5 ;  /* 0x0000000400007c24 */ /* 0x001fc4000f8e0205 */
[----:B-1----:R-:W-:-:S05]  /*0060*/  IMAD R5, R3, R2, RZ ;  /* 0x0000000203057224 */ /* 0x002fca00078e02ff */
[----:B------:R-:W-:-:S13]  /*0070*/  ISETP.GE.AND P0, PT, R0, R5, PT ;  /* 0x000000050000720c */ /* 0x000fda0003f06270 */
[----:B------:R-:W-:Y:S05]  /*0080*/  @P0 EXIT ;  /* 0x000000000000094d */ /* 0x000fea0003800000 */
[----:B------:R-:W-:Y:S01]  /*0090*/  IABS R7, R3 ;  /* 0x0000000300077213 */ /* 0x000fe20000000000 */
[----:B------:R-:W0:Y:S01]  /*00a0*/  LDCU.64 UR4, c[0x0][0x358] ;  /* 0x00006b00ff0477ac */ /* 0x000e220008000a00 */
[----:B------:R-:W-:Y:S02]  /*00b0*/  IADD3 R2, PT, PT, R2, -0x1, RZ ;  /* 0xffffffff02027810 */ /* 0x000fe40007ffe0ff */
[----:B------:R-:W1:Y:S08]  /*00c0*/  I2F.RP R6, R7 ;  /* 0x0000000700067306 */ /* 0x000e700000209400 */
[----:B-1----:R-:W1:Y:S02]  /*00d0*/  MUFU.RCP R6, R6 ;  /* 0x0000000600067308 */ /* 0x002e640000001000 */
[----:B-1----:R-:W-:-:S06]  /*00e0*/  VIADD R4, R6, 0xffffffe ;  /* 0x0ffffffe06047836 */ /* 0x002fcc0000000000 */
[----:B------:R1:W2:Y:S02]  /*00f0*/  F2I.FTZ.U32.TRUNC.NTZ R5, R4 ;  /* 0x0000000400057305 */ /* 0x0002a4000021f000 */
[----:B-1----:R-:W-:Y:S02]  /*0100*/  HFMA2 R4, -RZ, RZ, 0, 0 ;  /* 0x00000000ff047431 */ /* 0x002fe400000001ff */
[----:B--2---:R-:W-:-:S04]  /*0110*/  IMAD.MOV R8, RZ, RZ, -R5 ;  /* 0x000000ffff087224 */ /* 0x004fc800078e0a05 */
[----:B------:R-:W-:Y:S01]  /*0120*/  IMAD R9, R8, R7, RZ ;  /* 0x0000000708097224 */ /* 0x000fe200078e02ff */
[----:B------:R-:W-:-:S03]  /*0130*/  IABS R8, R0 ;  /* 0x0000000000087213 */ /* 0x000fc60000000000 */
[----:B------:R-:W-:Y:S01]  /*0140*/  IMAD.HI.U32 R5, R5, R9, R4 ;  /* 0x0000000905057227 */ /* 0x000fe200078e0004 */
[----:B------:R-:W-:-:S04]  /*0150*/  LOP3.LUT R4, R0, R3, RZ, 0x3c, !PT ;  /* 0x0000000300047212 */ /* 0x000fc800078e3cff */
[----:B------:R-:W-:Y:S01]  /*0160*/  ISETP.GE.AND P1, PT, R4, RZ, PT ;  /* 0x000000ff0400720c */ /* 0x000fe20003f26270 */
[----:B------:R-:W-:-:S04]  /*0170*/  IMAD.HI.U32 R5, R5, R8, RZ ;  /* 0x0000000805057227 */ /* 0x000fc800078e00ff */
[----:B------:R-:W-:-:S04]  /*0180*/  IMAD.MOV R6, RZ, RZ, -R5 ;  /* 0x000000ffff067224 */ /* 0x000fc800078e0a05 */
[----:B------:R-:W-:-:S05]  /*0190*/  IMAD R6, R7, R6, R8 ;  /* 0x0000000607067224 */ /* 0x000fca00078e0208 */
[----:B------:R-:W-:-:S13]  /*01a0*/  ISETP.GT.U32.AND P2, PT, R7, R6, PT ;  /* 0x000000060700720c */ /* 0x000fda0003f44070 */
[----:B------:R-:W-:Y:S01]  /*01b0*/  @!P2 IMAD.IADD R6, R6, 0x1, -R7 ;  /* 0x000000010606a824 */ /* 0x000fe200078e0a07 */
[----:B------:R-:W-:Y:S02]  /*01c0*/  @!P2 IADD3 R5, PT, PT, R5, 0x1, RZ ;  /* 0x000000010505a810 */ /* 0x000fe40007ffe0ff */
[----:B------:R-:W-:Y:S02]  /*01d0*/  ISETP.NE.AND P2, PT, R3, RZ, PT ;  /* 0x000000ff0300720c */ /* 0x000fe40003f45270 */
[----:B------:R-:W-:Y:S01]  /*01e0*/  ISETP.GE.U32.AND P0, PT, R6, R7, PT ;  /* 0x000000070600720c */ /* 0x000fe20003f06070 */
[----:B------:R-:W-:-:S12]  /*01f0*/  IMAD.MOV.U32 R7, RZ, RZ, 0x2 ;  /* 0x00000002ff077424 */ /* 0x000fd800078e00ff */
[----:B------:R-:W-:-:S04]  /*0200*/  @P0 VIADD R5, R5, 0x1 ;  /* 0x0000000105050836 */ /* 0x000fc80000000000 */
[----:B------:R-:W-:Y:S01]  /*0210*/  @!P1 IMAD.MOV R5, RZ, RZ, -R5 ;  /* 0x000000ffff059224 */ /* 0x000fe200078e0a05 */
[----:B------:R-:W-:-:S04]  /*0220*/  @!P2 LOP3.LUT R5, RZ, R3, RZ, 0x33, !PT ;  /* 0x00000003ff05a212 */ /* 0x000fc800078e33ff */
[C---:B------:R-:W-:Y:S01]  /*0230*/  ISETP.GE.AND P2, PT, R5.reuse, R2, PT ;  /* 0x000000020500720c */ /* 0x040fe20003f46270 */
[----:B------:R-:W-:Y:S01]  /*0240*/  IMAD.MOV R2, RZ, RZ, -R5 ;  /* 0x000000ffff027224 */ /* 0x000fe200078e0a05 */
[----:B------:R-:W-:Y:S02]  /*0250*/  ISETP.GE.AND P1, PT, R5, 0x1, PT ;  /* 0x000000010500780c */ /* 0x000fe40003f26270 */
[----:B------:R-:W1:Y:S01]  /*0260*/  LDC.64 R4, c[0x0][0x388] ;  /* 0x0000e200ff047b82 */ /* 0x000e620000000a00 */
[C---:B------:R-:W-:Y:S01]  /*0270*/  IMAD R2, R3.reuse, R2, R0 ;  /* 0x0000000203027224 */ /* 0x040fe200078e0200 */
[----:B------:R-:W-:Y:S01]  /*0280*/  SEL R6, RZ, 0x1, P2 ;  /* 0x00000001ff067807 */ /* 0x000fe20001000000 */
[----:B------:R-:W-:-:S03]  /*0290*/  VIADD R3, R3, 0xffffffff ;  /* 0xffffffff03037836 */ /* 0x000fc60000000000 */
[----:B------:R-:W-:-:S03]  /*02a0*/  ISETP.GT.AND P0, PT, R2, RZ, PT ;  /* 0x000000ff0200720c */ /* 0x000fc60003f04270 */
[----:B------:R-:W-:Y:S02]  /*02b0*/  @P2 IADD3 R7, PT, PT, RZ, 0x1, RZ ;  /* 0x00000001ff072810 */ /* 0x000fe40007ffe0ff */
[----:B------:R-:W-:Y:S02]  /*02c0*/  @P1 IADD3 R7, PT, PT, R6, 0x2, RZ ;  /* 0x0000000206071810 */ /* 0x000fe40007ffe0ff */
[----:B------:R-:W-:-:S03]  /*02d0*/  ISETP.GE.AND P1, PT, R2, R3, PT ;  /* 0x000000030200720c */ /* 0x000fc60003f26270 */
[----:B------:R-:W-:-:S03]  /*02e0*/  VIADD R6, R7, 0x1 ;  /* 0x0000000107067836 */ /* 0x000fc60000000000 */
[----:B------:R-:W-:-:S05]  /*02f0*/  @!P0 IADD3 R6, PT, PT, R7, RZ, RZ ;  /* 0x000000ff07068210 */ /* 0x000fca0007ffe0ff */
[----:B------:R-:W-:Y:S02]  /*0300*/  VIADD R7, R6, 0x1 ;  /* 0x0000000106077836 */ /* 0x000fe40000000000 */
[----:B-1----:R-:W-:Y:S01]  /*0310*/  IMAD.WIDE R2, R0, 0x4, R4 ;  /* 0x0000000400027825 */ /* 0x002fe200078e0204 */
[----:B------:R-:W-:-:S05]  /*0320*/  @P1 IADD3 R7, PT, PT, R6, RZ, RZ ;  /* 0x000000ff06071210 */ /* 0x000fca0007ffe0ff */
[----:B0-----:R-:W-:Y:S01]  /*0330*/  STG.E desc[UR4][R2.64], R7 ;  /* 0x0000000702007986 */ /* 0x001fe2000c101904 */
[----:B------:R-:W-:Y:S05]  /*0340*/  EXIT ;  /* 0x000000000000794d */ /* 0x000fea0003800000 */
.L_x_18:
        /* <DEDUP_REMOVED lines=11> */
.L_x_30:


//--------------------- .text._Z23compute_row_ptrs_kerneliiPi --------------------------
	.section	.text._Z23compute_row_ptrs_kerneliiPi,"ax",@progbits
	.align	128
        .global         _Z23compute_row_ptrs_kerneliiPi
        .type           _Z23compute_row_ptrs_kerneliiPi,@function
        .size           _Z23compute_row_ptrs_kerneliiPi,(.L_x_31 - _Z23compute_row_ptrs_kerneliiPi)
        .other          _Z23compute_row_ptrs_kerneliiPi,@"STO_CUDA_ENTRY STV_DEFAULT"
_Z23compute_row_ptrs_kerneliiPi:
.text._Z23compute_row_ptrs_kerneliiPi:
[----:B------:R-:W-:Y:S01]  /*0000*/  LDC R1, c[0x0][0x37c] ;  /* 0x0000df00ff017b82 */ /* 0x000fe20000000800 */
[----:B------:R-:W0:Y:S07]  /*0010*/  S2R R5, SR_TID.X ;  /* 0x0000000000057919 */ /* 0x000e2e0000002100 */
[----:B------:R-:W0:Y:S08]  /*0020*/  S2UR UR4, SR_CTAID.X ;  /* 0x00000000000479c3 */ /* 0x000e300000002500 */
[----:B------:R-:W0:Y:S08]  /*0030*/  LDC R0, c[0x0][0x360] ;  /* 0x0000d800ff007b82 */ /* 0x000e300000000800 */
[----:B------:R-:W1:Y:S01]  /*0040*/  LDC.64 R2, c[0x0][0x380] ;  /* 0x0000e000ff027b82 */ /* 0x000e620000000a00 */
[----:B0-----:R-:W-:-:S02]  /*0050*/  IMAD R0, R0, UR4, R5 ;  /* 0x0000000400007c24 */ /* 0x001fc4000f8e0205 */
[----:B-1----:R-:W-:-:S05]  /*0060*/  IMAD R5, R3, R2, RZ ;  /* 0x0000000203057224 */ /* 0x002fca00078e02ff */
[----:B------:R-:W-:-:S13]  /*0070*/  ISETP.GT.AND P0, PT, R0, R5, PT ;  /* 0x000000050000720c */ /* 0x000fda0003f04270 */
[----:B------:R-:W-:Y:S05]  /*0080*/  @P0 EXIT ;  /* 0x000000000000094d */ /* 0x000fea0003800000 */
[----:B------:R-:W-:Y:S01]  /*0090*/  ISETP.NE.AND P0, PT, R0, RZ, PT ;  /* 0x000000ff0000720c */ /* 0x000fe20003f05270 */
[----:B------:R-:W0:-:S12]  /*00a0*/  LDCU.64 UR4, c[0x0][0x358] ;  /* 0x00006b00ff0477ac */ /* 0x000e180008000a00 */
[----:B------:R-:W0:Y:S02]  /*00b0*/  @!P0 LDC.64 R6, c[0x0][0x388] ;  /* 0x0000e200ff068b82 */ /* 0x000e240000000a00 */
[----:B0-----:R0:W-:Y:S01]  /*00c0*/  @!P0 STG.E desc[UR4][R6.64], RZ ;  /* 0x000000ff06008986 */ /* 0x0011e2000c101904 */
[----:B------:R-:W-:Y:S05]  /*00d0*/  @!P0 EXIT ;  /* 0x000000000000894d */ /* 0x000fea0003800000 */
[----:B------:R-:W-:-:S13]  /*00e0*/  ISETP.NE.AND P0, PT, R0, R5, PT ;  /* 0x000000050000720c */ /* 0x000fda0003f05270 */
[----:B------:R-:W-:Y:S05]  /*00f0*/  @!P0 BRA `(.L_x_19) ;  /* 0x0000000c00388947 */ /* 0x000fea0003800000 */
[----:B------:R-:W-:Y:S01]  /*0100*/  ISETP.GE.AND P0, PT, R0, 0x2, PT ;  /* 0x000000020000780c */ /* 0x000fe20003f06270 */
[----:B------:R-:W-:Y:S01]  /*0110*/  BSSY.RECONVERGENT B0, `(.L_x_20) ;  /* 0x00000c8000007945 */ /* 0x000fe20003800200 */
[----:B------:R-:W-:-:S11]  /*0120*/  IMAD.MOV.U32 R4, RZ, RZ, RZ ;  /* 0x000000ffff047224 */ /* 0x000fd600078e00ff */
[----:B------:R-:W-:Y:S05]  /*0130*/  @!P0 BRA `(.L_x_21) ;  /* 0x0000000c00148947 */ /* 0x000fea0003800000 */
[C---:B------:R-:W-:Y:S01]  /*0140*/  VIADD R4, R0.reuse, 0xfffffffe ;  /* 0xfffffffe00047836 */ /* 0x040fe20000000000 */
[----:B------:R-:W-:Y:S01]  /*0150*/  BSSY.RECONVERGENT B1, `(.L_x_22) ;  /* 0x0000095000017945 */ /* 0x000fe20003800200 */
[----:B------:R-:W-:Y:S01]  /*0160*/  VIADD R8, R0, 0xffffffff ;  /* 0xffffffff00087836 */ /* 0x000fe20000000000 */
[----:B------:R-:W-:Y:S01]  /*0170*/  IADD3 R2, PT, PT, R2, -0x1, RZ ;  /* 0xffffffff02027810 */ /* 0x000fe20007ffe0ff */
[----:B0-----:R-:W-:Y:S01]  /*0180*/  VIADD R6, R3, 0xffffffff ;  /* 0xffffffff03067836 */ /* 0x001fe20000000000 */
[----:B------:R-:W-:Y:S01]  /*0190*/  ISETP.GE.U32.AND P1, PT, R4, 0x3, PT ;  /* 0x000000030400780c */ /* 0x000fe20003f26070 */
[----:B------:R-:W-:Y:S01]  /*01a0*/  IMAD.MOV.U32 R7, RZ, RZ, RZ ;  /* 0x000000ffff077224 */ /* 0x000fe200078e00ff */
[----:B------:R-:W-:Y:S01]  /*01b0*/  LOP3.LUT R5, R8, 0x3, RZ, 0xc0, !PT ;  /* 0x0000000308057812 */ /* 0x000fe200078ec0ff */
[----:B------:R-:W-:-:S03]  /*01c0*/  IMAD.MOV.U32 R4, RZ, RZ, RZ ;  /* 0x000000ffff047224 */ /* 0x000fc600078e00ff */
[----:B------:R-:W-:-:S07]  /*01d0*/  ISETP.NE.AND P0, PT, R5, RZ, PT ;  /* 0x000000ff0500720c */ /* 0x000fce0003f05270 */
[----:B------:R-:W-:Y:S06]  /*01e0*/  @!P1 BRA `(.L_x_23) ;  /* 0x00000008002c9947 */ /* 0x000fec0003800000 */
[----:B------:R-:W-:Y:S01]  /*01f0*/  IABS R10, R3 ;  /* 0x00000003000a7213 */ /* 0x000fe20000000000 */
[----:B------:R-:W-:Y:S01]  /*0200*/  IMAD.MOV.U32 R12, RZ, RZ, RZ ;  /* 0x000000ffff0c7224 */ /* 0x000fe200078e00ff */
[----:B------:R-:W0:Y:S01]  /*0210*/  LDC R3, c[0x0][0x384] ;  /* 0x0000e100ff037b82 */ /* 0x000e220000000800 */
[----:B------:R-:W-:Y:S01]  /*0220*/  LOP3.LUT R7, R8, 0xfffffffc, RZ, 0xc0, !PT ;  /* 0xfffffffc08077812 */ /* 0x000fe200078ec0ff */
[----:B------:R-:W1:Y:S01]  /*0230*/  I2F.RP R4, R10 ;  /* 0x0000000a00047306 */ /* 0x000e620000209400 */
[----:B------:R-:W-:-:S07]  /*0240*/  IMAD.MOV.U32 R8, RZ, RZ, RZ ;  /* 0x000000ffff087224 */ /* 0x000fce00078e00ff */
[----:B-1----:R-:W1:Y:S02]  /*0250*/  MUFU.RCP R4, R4 ;  /* 0x0000000400047308 */ /* 0x002e640000001000 */
[----:B-1----:R-:W-:Y:S01]  /*0260*/  IADD3 R9, PT, PT, R4, 0xffffffe, RZ ;  /* 0x0ffffffe04097810 */ /* 0x002fe20007ffe0ff */
[----:B------:R-:W-:-:S05]  /*0270*/  HFMA2 R4, -RZ, RZ, 0, 0 ;  /* 0x00000000ff047431 */ /* 0x000fca00000001ff */
[----:B------:R-:W1:Y:S02]  /*0280*/  F2I.FTZ.U32.TRUNC.NTZ R9, R9 ;  /* 0x0000000900097305 */ /* 0x000e64000021f000 */
[----:B-1----:R-:W-:-:S04]  /*0290*/  IMAD.MOV R11, RZ, RZ, -R9 ;  /* 0x000000ffff0b7224 */ /* 0x002fc800078e0a09 */
[----:B------:R-:W-:-:S04]  /*02a0*/  IMAD R11, R11, R10, RZ ;  /* 0x0000000a0b0b7224 */ /* 0x000fc800078e02ff */
[----:B0-----:R-:W-:-:S07]  /*02b0*/  IMAD.HI.U32 R8, R9, R11, R8 ;  /* 0x0000000b09087227 */ /* 0x001fce00078e0008 */
.L_x_24:
[----:B------:R-:W-:Y:S01]  /*02c0*/  IABS R11, R3 ;  /* 0x00000003000b7213 */ /* 0x000fe20000000000 */
[----:B------:R-:W-:Y:S01]  /*02d0*/  VIADD R16, R12, 0x2 ;  /* 0x000000020c107836 */ /* 0x000fe20000000000 */
[----:B------:R-:W-:Y:S02]  /*02e0*/  IABS R15, R12 ;  /* 0x0000000c000f7213 */ /* 0x000fe40000000000 */
[----:B------:R-:W0:Y:S01]  /*02f0*/  I2F.RP R14, R11 ;  /* 0x0000000b000e7306 */ /* 0x000e220000209400 */
[----:B------:R-:W-:Y:S02]  /*0300*/  IADD3 R22, PT, PT, R4, 0x1, RZ ;  /* 0x0000000104167810 */ /* 0x000fe40007ffe0ff */
[----:B------:R-:W-:Y:S01]  /*0310*/  IMAD.HI.U32 R13, R8, R15, RZ ;  /* 0x0000000f080d7227 */ /* 0x000fe200078e00ff */
[----:B------:R-:W-:-:S03]  /*0320*/  IABS R20, R16 ;  /* 0x0000001000147213 */ /* 0x000fc60000000000 */
[----:B------:R-:W-:-:S04]  /*0330*/  IMAD.MOV R8, RZ, RZ, -R13 ;  /* 0x000000ffff087224 */ /* 0x000fc800078e0a0d */
[----:B------:R-:W-:Y:S01]  /*0340*/  IMAD R15, R11, R8, R15 ;  /* 0x000000080b0f7224 */ /* 0x000fe200078e020f */
[----:B0-----:R-:W0:Y:S04]  /*0350*/  MUFU.RCP R14, R14 ;  /* 0x0000000e000e7308 */ /* 0x001e280000001000 */
[----:B------:R-:W-:-:S13]  /*0360*/  ISETP.GT.U32.AND P2, PT, R10, R15, PT ;  /* 0x0000000f0a00720c */ /* 0x000fda0003f44070 */
[----:B------:R-:W-:Y:S02]  /*0370*/  @!P2 IMAD.IADD R15, R15, 0x1, -R11 ;  /* 0x000000010f0fa824 */ /* 0x000fe400078e0a0b */
[----:B------:R-:W-:Y:S02]  /*0380*/  @!P2 VIADD R13, R13, 0x1 ;  /* 0x000000010d0da836 */ /* 0x000fe40000000000 */
[----:B0-----:R-:W-:Y:S01]  /*0390*/  VIADD R9, R14, 0xffffffe ;  /* 0x0ffffffe0e097836 */ /* 0x001fe20000000000 */
[----:B------:R-:W-:Y:S02]  /*03a0*/  IADD3 R14, PT, PT, R12, 0x1, RZ ;  /* 0x000000010c0e7810 */ /* 0x000fe40007ffe0ff */
[----:B------:R-:W-:Y:S02]  /*03b0*/  ISETP.GE.U32.AND P1, PT, R15, R10, PT ;  /* 0x0000000a0f00720c */ /* 0x000fe40003f26070 */
[----:B------:R-:W-:Y:S01]  /*03c0*/  IABS R19, R14 ;  /* 0x0000000e00137213 */ /* 0x000fe20000000000 */
[----:B------:R-:W0:Y:S01]  /*03d0*/  F2I.FTZ.U32.TRUNC.NTZ R9, R9 ;  /* 0x0000000900097305 */ /* 0x000e22000021f000 */
[----:B------:R-:W-:-:S09]  /*03e0*/  LOP3.LUT R23, R14, R3, RZ, 0x3c, !PT ;  /* 0x000000030e177212 */ /* 0x000fd200078e3cff */
[----:B------:R-:W-:Y:S01]  /*03f0*/  @P1 VIADD R13, R13, 0x1 ;  /* 0x000000010d0d1836 */ /* 0x000fe20000000000 */
[----:B------:R-:W-:Y:S01]  /*0400*/  ISETP.NE.AND P1, PT, R3, RZ, PT ;  /* 0x000000ff0300720c */ /* 0x000fe20003f25270 */
[----:B0-----:R-:W-:-:S04]  /*0410*/  IMAD.MOV R8, RZ, RZ, -R9 ;  /* 0x000000ffff087224 */ /* 0x001fc800078e0a09 */
[----:B------:R-:W-:Y:S02]  /*0420*/  IMAD R17, R8, R11, RZ ;  /* 0x0000000b08117224 */ /* 0x000fe400078e02ff */
[----:B------:R-:W-:-:S04]  /*0430*/  IMAD.MOV.U32 R8, RZ, RZ, RZ ;  /* 0x000000ffff087224 */ /* 0x000fc800078e00ff */
[----:B------:R-:W-:Y:S01]  /*0440*/  IMAD.HI.U32 R8, R9, R17, R8 ;  /* 0x0000001109087227 */ /* 0x000fe200078e0008 */
[----:B------:R-:W-:-:S04]  /*0450*/  LOP3.LUT R9, R12, R3, RZ, 0x3c, !PT ;  /* 0x000000030c097212 */ /* 0x000fc800078e3cff */
[----:B------:R-:W-:Y:S01]  /*0460*/  ISETP.GE.AND P2, PT, R9, RZ, PT ;  /* 0x000000ff0900720c */ /* 0x000fe20003f46270 */
[----:B------:R-:W-:Y:S01]  /*0470*/  IMAD.HI.U32 R15, R8, R19, RZ ;  /* 0x00000013080f7227 */ /* 0x000fe200078e00ff */
[----:B------:R-:W-:-:S04]  /*0480*/  LOP3.LUT R9, RZ, R3, RZ, 0x33, !PT ;  /* 0x00000003ff097212 */ /* 0x000fc800078e33ff */
[----:B------:R-:W-:-:S05]  /*0490*/  IADD3 R10, PT, PT, -R15, RZ, RZ ;  /* 0x000000ff0f0a7210 */ /* 0x000fca0007ffe1ff */
[----:B------:R-:W-:Y:S02]  /*04a0*/  IMAD R19, R11, R10, R19 ;  /* 0x0000000a0b137224 */ /* 0x000fe400078e0213 */
[----:B------:R-:W-:Y:S01]  /*04b0*/  IMAD.MOV.U32 R10, RZ, RZ, R11 ;  /* 0x000000ffff0a7224 */ /* 0x000fe200078e000b */
[----:B------:R-:W-:Y:S02]  /*04c0*/  @!P2 IADD3 R13, PT, PT, -R13, RZ, RZ ;  /* 0x000000ff0d0da210 */ /* 0x000fe40007ffe1ff */
[----:B------:R-:W-:Y:S02]  /*04d0*/  ISETP.GE.AND P2, PT, R23, RZ, PT ;  /* 0x000000ff1700720c */ /* 0x000fe40003f46270 */
[----:B------:R-:W-:Y:S02]  /*04e0*/  ISETP.GT.U32.AND P3, PT, R10, R19, PT ;  /* 0x000000130a00720c */ /* 0x000fe40003f64070 */
[----:B------:R-:W-:Y:S01]  /*04f0*/  SEL R17, R9, R13, !P1 ;  /* 0x0000000d09117207 */ /* 0x000fe20004800000 */
[----:B------:R-:W-:-:S03]  /*0500*/  IMAD.HI.U32 R13, R8, R20, RZ ;  /* 0x00000014080d7227 */ /* 0x000fc600078e00ff */
[C---:B------:R-:W-:Y:S01]  /*0510*/  ISETP.GE.AND P4, PT, R17.reuse, 0x1, PT ;  /* 0x000000011100780c */ /* 0x040fe20003f86270 */
[----:B------:R-:W-:Y:S01]  /*0520*/  IMAD.MOV R21, RZ, RZ, -R13 ;  /* 0x000000ffff157224 */ /* 0x000fe200078e0a0d */
[----:B------:R-:W-:Y:S01]  /*0530*/  ISETP.GE.AND P6, PT, R17, R2, PT ;  /* 0x000000021100720c */ /* 0x000fe20003fc6270 */
[----:B------:R-:W-:-:S04]  /*0540*/  IMAD.MOV R18, RZ, RZ, -R17 ;  /* 0x000000ffff127224 */ /* 0x000fc800078e0a11 */
[----:B------:R-:W-:Y:S02]  /*0550*/  @!P3 IMAD.IADD R19, R19, 0x1, -R11 ;  /* 0x000000011313b824 */ /* 0x000fe400078e0a0b */
[----:B------:R-:W-:Y:S02]  /*0560*/  IMAD R17, R3, R18, R12 ;  /* 0x0000001203117224 */ /* 0x000fe400078e020c */
[----:B------:R-:W-:Y:S01]  /*0570*/  @!P3 VIADD R15, R15, 0x1 ;  /* 0x000000010f0fb836 */ /* 0x000fe20000000000 */
[----:B------:R-:W-:Y:S01]  /*0580*/  ISETP.GE.U32.AND P5, PT, R19, R10, PT ;  /* 0x0000000a1300720c */ /* 0x000fe20003fa6070 */
[----:B------:R-:W-:Y:S01]  /*0590*/  IMAD R19, R11, R21, R20 ;  /* 0x000000150b137224 */ /* 0x000fe200078e0214 */
[----:B------:R-:W-:Y:S01]  /*05a0*/  ISETP.NE.AND P3, PT, R17, RZ, PT ;  /* 0x000000ff1100720c */ /* 0x000fe20003f65270 */
[----:B------:R-:W-:Y:S02]  /*05b0*/  @P4 VIADD R22, R4, 0x2 ;  /* 0x0000000204164836 */ /* 0x000fe40000000000 */
[----:B------:R-:W-:Y:S01]  /*05c0*/  VIADD R4, R12, 0x3 ;  /* 0x000000030c047836 */ /* 0x000fe20000000000 */
[----:B------:R-:W-:Y:S01]  /*05d0*/  ISETP.GT.U32.AND P4, PT, R10, R19, PT ;  /* 0x000000130a00720c */ /* 0x000fe20003f84070 */
[----:B------:R-:W-:Y:S01]  /*05e0*/  VIADD R18, R22, 0x1 ;  /* 0x0000000116127836 */ /* 0x000fe20000000000 */
[----:B------:R-:W-:Y:S01]  /*05f0*/  IADD3 R12, PT, PT, R12, 0x4, RZ ;  /* 0x000000040c0c7810 */ /* 0x000fe20007ffe0ff */
[----:B------:R-:W-:Y:S01]  /*0600*/  @P6 IMAD.MOV R18, RZ, RZ, R22 ;  /* 0x000000ffff126224 */ /* 0x000fe200078e0216 */
[----:B------:R-:W-:-:S03]  /*0610*/  IABS R20, R4 ;  /* 0x0000000400147213 */ /* 0x000fc60000000000 */
[----:B------:R-:W-:Y:S01]  /*0620*/  @P5 IADD3 R15, PT, PT, R15, 0x1, RZ ;  /* 0x000000010f0f5810 */ /* 0x000fe20007ffe0ff */
[----:B------:R-:W-:Y:S01]  /*0630*/  VIADD R21, R18, 0x1 ;  /* 0x0000000112157836 */ /* 0x000fe20000000000 */
[----:B------:R-:W-:Y:S01]  /*0640*/  ISETP.GE.AND P5, PT, R17, R6, PT ;  /* 0x000000061100720c */ /* 0x000fe20003fa6270 */
[----:B------:R-:W-:Y:S01]  /*0650*/  @!P3 IMAD.MOV R21, RZ, RZ, R18 ;  /* 0x000000ffff15b224 */ /* 0x000fe200078e0212 */
[----:B------:R-:W-:Y:S02]  /*0660*/  @!P2 IADD3 R15, PT, PT, -R15, RZ, RZ ;  /* 0x000000ff0f0fa210 */ /* 0x000fe40007ffe1ff */
[----:B------:R-:W-:Y:S02]  /*0670*/  @!P4 IMAD.IADD R19, R19, 0x1, -R11 ;  /* 0x000000011313c824 */ /* 0x000fe400078e0a0b */
[----:B------:R-:W-:Y:S01]  /*0680*/  SEL R17, R9, R15, !P1 ;  /* 0x0000000f09117207 */ /* 0x000fe20004800000 */
[----:B------:R-:W-:Y:S02]  /*0690*/  IMAD.HI.U32 R15, R8, R20, RZ ;  /* 0x00000014080f7227 */ /* 0x000fe400078e00ff */
[----:B------:R-:W-:-:S02]  /*06a0*/  ISETP.GE.U32.AND P2, PT, R19, R10, PT ;  /* 0x0000000a1300720c */ /* 0x000fc40003f46070 */
[----:B------:R-:W-:Y:S01]  /*06b0*/  LOP3.LUT R19, R16, R3, RZ, 0x3c, !PT ;  /* 0x0000000310137212 */ /* 0x000fe200078e3cff */
[----:B------:R-:W-:Y:S01]  /*06c0*/  VIADD R22, R21, 0x1 ;  /* 0x0000000115167836 */ /* 0x000fe20000000000 */
[----:B------:R-:W-:Y:S01]  /*06d0*/  ISETP.GE.AND P3, PT, R17, 0x1, PT ;  /* 0x000000011100780c */ /* 0x000fe20003f66270 */
[----:B------:R-:W-:Y:S01]  /*06e0*/  IMAD.MOV R18, RZ, RZ, -R17 ;  /* 0x000000ffff127224 */ /* 0x000fe200078e0a11 */
[----:B------:R-:W-:Y:S01]  /*06f0*/  @P5 IADD3 R22, PT, PT, R21, RZ, RZ ;  /* 0x000000ff15165210 */ /* 0x000fe20007ffe0ff */
[----:B------:R-:W-:Y:S01]  /*0700*/  @!P4 VIADD R13, R13, 0x1 ;  /* 0x000000010d0dc836 */ /* 0x000fe20000000000 */
[----:B------:R-:W-:Y:S01]  /*0710*/  ISETP.GE.AND P5, PT, R19, RZ, PT ;  /* 0x000000ff1300720c */ /* 0x000fe20003fa6270 */
[----:B------:R-:W-:Y:S01]  /*0720*/  IMAD.MOV R19, RZ, RZ, -R15 ;  /* 0x000000ffff137224 */ /* 0x000fe200078e0a0f */
[----:B------:R-:W-:Y:S01]  /*0730*/  ISETP.GE.AND P6, PT, R17, R2, PT ;  /* 0x000000021100720c */ /* 0x000fe20003fc6270 */
[----:B------:R-:W-:Y:S01]  /*0740*/  IMAD R17, R3, R18, R14 ;  /* 0x0000001203117224 */ /* 0x000fe200078e020e */
[----:B------:R-:W-:Y:S01]  /*0750*/  IADD3 R21, PT, PT, R22, 0x1, RZ ;  /* 0x0000000116157810 */ /* 0x000fe20007ffe0ff */
[----:B------:R-:W-:Y:S01]  /*0760*/  IMAD R19, R11, R19, R20 ;  /* 0x000000130b137224 */ /* 0x000fe200078e0214 */
[----:B------:R-:W-:-:S02]  /*0770*/  @P2 IADD3 R13, PT, PT, R13, 0x1, RZ ;  /* 0x000000010d0d2810 */ /* 0x000fc40007ffe0ff */
[----:B------:R-:W-:Y:S01]  /*0780*/  LOP3.LUT R18, R4, R3, RZ, 0x3c, !PT ;  /* 0x0000000304127212 */ /* 0x000fe200078e3cff */
[----:B------:R-:W-:Y:S01]  /*0790*/  @P3 VIADD R21, R22, 0x2 ;  /* 0x0000000216153836 */ /* 0x000fe20000000000 */
[----:B------:R-:W-:Y:S02]  /*07a0*/  ISETP.GT.U32.AND P2, PT, R10, R19, PT ;  /* 0x000000130a00720c */ /* 0x000fe40003f44070 */
[----:B------:R-:W-:Y:S01]  /*07b0*/  ISETP.NE.AND P3, PT, R17, RZ, PT ;  /* 0x000000ff1100720c */ /* 0x000fe20003f65270 */
[----:B------:R-:W-:Y:S01]  /*07c0*/  VIADD R14, R21, 0x1 ;  /* 0x00000001150e7836 */ /* 0x000fe20000000000 */
[----:B------:R-:W-:Y:S01]  /*07d0*/  @!P5 IADD3 R13, PT, PT, -R13, RZ, RZ ;  /* 0x000000ff0d0dd210 */ /* 0x000fe20007ffe1ff */
[----:B------:R-:W-:Y:S01]  /*07e0*/  @P6 IMAD.MOV R14, RZ, RZ, R21 ;  /* 0x000000ffff0e6224 */ /* 0x000fe200078e0215 */
[----:B------:R-:W-:Y:S02]  /*07f0*/  ISETP.GE.AND P6, PT, R17, R6, PT ;  /* 0x000000061100720c */ /* 0x000fe40003fc6270 */
[----:B------:R-:W-:Y:S01]  /*0800*/  SEL R13, R9, R13, !P1 ;  /* 0x0000000d090d7207 */ /* 0x000fe20004800000 */
[----:B------:R-:W-:Y:S01]  /*0810*/  VIADD R17, R14, 0x1 ;  /* 0x000000010e117836 */ /* 0x000fe20000000000 */
[----:B------:R-:W-:-:S02]  /*0820*/  ISETP.GE.AND P5, PT, R18, RZ, PT ;  /* 0x000000ff1200720c */ /* 0x000fc40003fa6270 */
[----:B------:R-:W-:Y:S01]  /*0830*/  ISETP.GE.AND P4, PT, R13, 0x1, PT ;  /* 0x000000010d00780c */ /* 0x000fe20003f86270 */
[----:B------:R-:W-:Y:S01]  /*0840*/  @!P2 VIADD R15, R15, 0x1 ;  /* 0x000000010f0fa836 */ /* 0x000fe20000000000 */
[----:B------:R-:W-:Y:S01]  /*0850*/  @!P2 IADD3 R19, PT, PT, R19, -R11, RZ ;  /* 0x8000000b1313a210 */ /* 0x000fe20007ffe0ff */
[----:B------:R-:W-:Y:S01]  /*0860*/  @!P3 IMAD.MOV R17, RZ, RZ, R14 ;  /* 0x000000ffff11b224 */ /* 0x000fe200078e020e */
[----:B------:R-:W-:Y:S02]  /*0870*/  IADD3 R11, PT, PT, -R13, RZ, RZ ;  /* 0x000000ff0d0b7210 */ /* 0x000fe40007ffe1ff */
[----:B------:R-:W-:Y:S01]  /*0880*/  ISETP.GE.U32.AND P3, PT, R19, R10, PT ;  /* 0x0000000a1300720c */ /* 0x000fe20003f66070 */
[----:B------:R-:W-:Y:S02]  /*0890*/  VIADD R14, R17, 0x1 ;  /* 0x00000001110e7836 */ /* 0x000fe40000000000 */
[----:B------:R-:W-:Y:S01]  /*08a0*/  @P6 IMAD.MOV R14, RZ, RZ, R17 ;  /* 0x000000ffff0e6224 */ /* 0x000fe200078e0211 */
[----:B------:R-:W-:Y:S01]  /*08b0*/  ISETP.GE.AND P6, PT, R13, R2, PT ;  /* 0x000000020d00720c */ /* 0x000fe20003fc6270 */
[----:B------:R-:W-:-:S02]  /*08c0*/  IMAD R11, R3, R11, R16 ;  /* 0x0000000b030b7224 */ /* 0x000fc400078e0210 */
[C---:B------:R-:W-:Y:S01]  /*08d0*/  VIADD R13, R14.reuse, 0x1 ;  /* 0x000000010e0d7836 */ /* 0x040fe20000000000 */
[----:B------:R-:W-:Y:S02]  /*08e0*/  @P4 IADD3 R13, PT, PT, R14, 0x2, RZ ;  /* 0x000000020e0d4810 */ /* 0x000fe40007ffe0ff */
[----:B------:R-:W-:-:S03]  /*08f0*/  ISETP.NE.AND P2, PT, R11, RZ, PT ;  /* 0x000000ff0b00720c */ /* 0x000fc60003f45270 */
[----:B------:R-:W-:Y:S01]  /*0900*/  @P3 VIADD R15, R15, 0x1 ;  /* 0x000000010f0f3836 */ /* 0x000fe20000000000 */
[----:B------:R-:W-:Y:S01]  /*0910*/  ISETP.GE.AND P3, PT, R11, R6, PT ;  /* 0x000000060b00720c */ /* 0x000fe20003f66270 */
[C---:B------:R-:W-:Y:S02]  /*0920*/  VIADD R14, R13.reuse, 0x1 ;  /* 0x000000010d0e7836 */ /* 0x040fe40000000000 */
[----:B------:R-:W-:Y:S01]  /*0930*/  @P6 IADD3 R14, PT, PT, R13, RZ, RZ ;  /* 0x000000ff0d0e6210 */ /* 0x000fe20007ffe0ff */
[----:B------:R-:W-:-:S04]  /*0940*/  @!P5 IMAD.MOV R15, RZ, RZ, -R15 ;  /* 0x000000ffff0fd224 */ /* 0x000fc800078e0a0f */
[C---:B------:R-:W-:Y:S01]  /*0950*/  VIADD R11, R14.reuse, 0x1 ;  /* 0x000000010e0b7836 */ /* 0x040fe20000000000 */
[----:B------:R-:W-:Y:S02]  /*0960*/  SEL R9, R9, R15, !P1 ;  /* 0x0000000f09097207 */ /* 0x000fe40004800000 */
[----:B------:R-:W-:Y:S02]  /*0970*/  @!P2 IADD3 R11, PT, PT, R14, RZ, RZ ;  /* 0x000000ff0e0ba210 */ /* 0x000fe40007ffe0ff */
[C---:B------:R-:W-:Y:S02]  /*0980*/  ISETP.GE.AND P1, PT, R9.reuse, 0x1, PT ;  /* 0x000000010900780c */ /* 0x040fe40003f26270 */
[----:B------:R-:W-:Y:S01]  /*0990*/  ISETP.GE.AND P2, PT, R9, R2, PT ;  /* 0x000000020900720c */ /* 0x000fe20003f46270 */
[----:B------:R-:W-:Y:S02]  /*09a0*/  VIADD R13, R11, 0x1 ;  /* 0x000000010b0d7836 */ /* 0x000fe40000000000 */
[----:B------:R-:W-:Y:S01]  /*09b0*/  @P3 IMAD.MOV R13, RZ, RZ, R11 ;  /* 0x000000ffff0d3224 */ /* 0x000fe200078e020b */
[----:B------:R-:W-:-:S03]  /*09c0*/  IADD3 R11, PT, PT, -R9, RZ, RZ ;  /* 0x000000ff090b7210 */ /* 0x000fc60007ffe1ff */
[----:B------:R-:W-:Y:S02]  /*09d0*/  VIADD R14, R13, 0x1 ;  /* 0x000000010d0e7836 */ /* 0x000fe40000000000 */
[----:B------:R-:W-:Y:S02]  /*09e0*/  IMAD R9, R3, R11, R4 ;  /* 0x0000000b03097224 */ /* 0x000fe400078e0204 */
[----:B------:R-:W-:-:S03]  /*09f0*/  @P1 VIADD R14, R13, 0x2 ;  /* 0x000000020d0e1836 */ /* 0x000fc60000000000 */
[C---:B------:R-:W-:Y:S02]  /*0a00*/  ISETP.NE.AND P1, PT, R9.reuse, RZ, PT ;  /* 0x000000ff0900720c */ /* 0x040fe40003f25270 */
[----:B------:R-:W-:Y:S01]  /*0a10*/  IADD3 R4, PT, PT, R14, 0x1, RZ ;  /* 0x000000010e047810 */ /* 0x000fe20007ffe0ff */
[----:B------:R-:W-:Y:S01]  /*0a20*/  @P2 IMAD.MOV R4, RZ, RZ, R14 ;  /* 0x000000ffff042224 */ /* 0x000fe200078e020e */
[----:B------:R-:W-:-:S03]  /*0a30*/  ISETP.GE.AND P2, PT, R9, R6, PT ;  /* 0x000000060900720c */ /* 0x000fc60003f46270 */
[----:B------:R-:W-:-:S06]  /*0a40*/  VIADD R9, R4, 0x1 ;  /* 0x0000000104097836 */ /* 0x000fcc0000000000 */
[----:B------:R-:W-:Y:S01]  /*0a50*/  @!P1 IMAD.MOV R9, RZ, RZ, R4 ;  /* 0x000000ffff099224 */ /* 0x000fe200078e0204 */
[----:B------:R-:W-:-:S03]  /*0a60*/  ISETP.NE.AND P1, PT, R12, R7, PT ;  /* 0x000000070c00720c */ /* 0x000fc60003f25270 */
[C---:B------:R-:W-:Y:S01]  /*0a70*/  VIADD R4, R9.reuse, 0x1 ;  /* 0x0000000109047836 */ /* 0x040fe20000000000 */
[----:B------:R-:W-:-:S09]  /*0a80*/  @P2 IADD3 R4, PT, PT, R9, RZ, RZ ;  /* 0x000000ff09042210 */ /* 0x000fd20007ffe0ff */
[----:B------:R-:W-:Y:S05]  /*0a90*/  @P1 BRA `(.L_x_24) ;  /* 0xfffffff800081947 */ /* 0x000fea000383ffff */
.L_x_23:
[----:B------:R-:W-:Y:S05]  /*0aa0*/  BSYNC.RECONVERGENT B1 ;  /* 0x0000000000017941 */ /* 0x000fea0003800200 */
.L_x_22:
[----:B------:R-:W-:Y:S05]  /*0ab0*/  @!P0 BRA `(.L_x_21) ;  /* 0x0000000000b48947 */ /* 0x000fea0003800000 */
[-C--:B------:R-:W-:Y:S01]  /*0ac0*/  IABS R8, R3.reuse ;  /* 0x0000000300087213 */ /* 0x080fe20000000000 */
[----:B------:R-:W0:Y:S01]  /*0ad0*/  LDC R10, c[0x0][0x384] ;  /* 0x0000e100ff0a7b82 */ /* 0x000e220000000800 */
[----:B------:R-:W-:Y:S01]  /*0ae0*/  ISETP.NE.AND P0, PT, R3, RZ, PT ;  /* 0x000000ff0300720c */ /* 0x000fe20003f05270 */
[----:B------:R-:W-:Y:S01]  /*0af0*/  IMAD.MOV R5, RZ, RZ, -R5 ;  /* 0x000000ffff057224 */ /* 0x000fe200078e0a05 */
[----:B------:R-:W1:Y:S01]  /*0b00*/  I2F.RP R9, R8 ;  /* 0x0000000800097306 */ /* 0x000e620000209400 */
[----:B------:R-:W-:-:S07]  /*0b10*/  LOP3.LUT R16, RZ, R3, RZ, 0x33, !PT ;  /* 0x00000003ff107212 */ /* 0x000fce00078e33ff */
[----:B-1----:R-:W1:Y:S02]  /*0b20*/  MUFU.RCP R9, R9 ;  /* 0x0000000900097308 */ /* 0x002e640000001000 */
[----:B-1----:R-:W-:-:S06]  /*0b30*/  VIADD R12, R9, 0xffffffe ;  /* 0x0ffffffe090c7836 */ /* 0x002fcc0000000000 */
[----:B------:R1:W2:Y:S02]  /*0b40*/  F2I.FTZ.U32.TRUNC.NTZ R13, R12 ;  /* 0x0000000c000d7305 */ /* 0x0002a4000021f000 */
[----:B-1----:R-:W-:Y:S01]  /*0b50*/  MOV R12, RZ ;  /* 0x000000ff000c7202 */ /* 0x002fe20000000f00 */
[----:B--2---:R-:W-:-:S04]  /*0b60*/  IMAD.MOV R11, RZ, RZ, -R13 ;  /* 0x000000ffff0b7224 */ /* 0x004fc800078e0a0d */
[----:B------:R-:W-:-:S04]  /*0b70*/  IMAD R11, R11, R8, RZ ;  /* 0x000000080b0b7224 */ /* 0x000fc800078e02ff */
[----:B0-----:R-:W-:-:S07]  /*0b80*/  IMAD.HI.U32 R14, R13, R11, R12 ;  /* 0x0000000b0d0e7227 */ /* 0x001fce00078e000c */
.L_x_25:
[----:B------:R-:W-:Y:S01]  /*0b90*/  IABS R9, R7 ;  /* 0x0000000700097213 */ /* 0x000fe20000000000 */
[----:B------:R-:W-:Y:S01]  /*0ba0*/  VIADD R11, R4, 0x1 ;  /* 0x00000001040b7836 */ /* 0x000fe20000000000 */
[----:B------:R-:W-:Y:S01]  /*0bb0*/  IABS R18, R10 ;  /* 0x0000000a00127213 */ /* 0x000fe20000000000 */
[----:B------:R-:W-:Y:S02]  /*0bc0*/  VIADD R5, R5, 0x1 ;  /* 0x0000000105057836 */ /* 0x000fe40000000000 */
[----:B------:R-:W-:-:S04]  /*0bd0*/  IMAD.HI.U32 R3, R14, R9, RZ ;  /* 0x000000090e037227 */ /* 0x000fc800078e00ff */
[----:B------:R-:W-:-:S04]  /*0be0*/  IMAD.MOV R12, RZ, RZ, -R3 ;  /* 0x000000ffff0c7224 */ /* 0x000fc800078e0a03 */
[----:B------:R-:W-:-:S05]  /*0bf0*/  IMAD R9, R18, R12, R9 ;  /* 0x0000000c12097224 */ /* 0x000fca00078e0209 */
[----:B------:R-:W-:-:S13]  /*0c00*/  ISETP.GT.U32.AND P2, PT, R8, R9, PT ;  /* 0x000000090800720c */ /* 0x000fda0003f44070 */
[----:B------:R-:W-:Y:S01]  /*0c10*/  @!P2 IADD3 R9, PT, PT, R9, -R18, RZ ;  /* 0x800000120909a210 */ /* 0x000fe20007ffe0ff */
[----:B------:R-:W-:-:S03]  /*0c20*/  @!P2 VIADD R3, R3, 0x1 ;  /* 0x000000010303a836 */ /* 0x000fc60000000000 */
[----:B------:R-:W-:Y:S02]  /*0c30*/  ISETP.GE.U32.AND P1, PT, R9, R8, PT ;  /* 0x000000080900720c */ /* 0x000fe40003f26070 */
[----:B------:R-:W-:-:S04]  /*0c40*/  LOP3.LUT R9, R7, R10, RZ, 0x3c, !PT ;  /* 0x0000000a07097212 */ /* 0x000fc800078e3cff */
[----:B------:R-:W-:-:S07]  /*0c50*/  ISETP.GE.AND P3, PT, R9, RZ, PT ;  /* 0x000000ff0900720c */ /* 0x000fce0003f66270 */
[----:B------:R-:W-:-:S06]  /*0c60*/  @P1 VIADD R3, R3, 0x1 ;  /* 0x0000000103031836 */ /* 0x000fcc0000000000 */
[----:B------:R-:W-:-:S04]  /*0c70*/  @!P3 IADD3 R3, PT, PT, -R3, RZ, RZ ;  /* 0x000000ff0303b210 */ /* 0x000fc80007ffe1ff */
[----:B------:R-:W-:-:S04]  /*0c80*/  SEL R3, R16, R3, !P0 ;  /* 0x0000000310037207 */ /* 0x000fc80004000000 */
[C---:B------:R-:W-:Y:S01]  /*0c90*/  ISETP.GE.AND P1, PT, R3.reuse, 0x1, PT ;  /* 0x000000010300780c */ /* 0x040fe20003f26270 */
[----:B------:R-:W-:Y:S01]  /*0ca0*/  IMAD.MOV R9, RZ, RZ, -R3 ;  /* 0x000000ffff097224 */ /* 0x000fe200078e0a03 */
[----:B------:R-:W-:-:S03]  /*0cb0*/  ISETP.GE.AND P2, PT, R3, R2, PT ;  /* 0x000000020300720c */ /* 0x000fc60003f46270 */
[----:B------:R-:W-:Y:S02]  /*0cc0*/  IMAD R3, R10, R9, R7 ;  /* 0x000000090a037224 */ /* 0x000fe400078e0207 */
[----:B------:R-:W-:-:S06]  /*0cd0*/  VIADD R7, R7, 0x1 ;  /* 0x0000000107077836 */ /* 0x000fcc0000000000 */
[----:B------:R-:W-:Y:S02]  /*0ce0*/  @P1 IADD3 R11, PT, PT, R4, 0x2, RZ ;  /* 0x00000002040b1810 */ /* 0x000fe40007ffe0ff */
[----:B------:R-:W-:-:S03]  /*0cf0*/  ISETP.NE.AND P1, PT, R3, RZ, PT ;  /* 0x000000ff0300720c */ /* 0x000fc60003f25270 */
[----:B------:R-:W-:Y:S02]  /*0d00*/  VIADD R4, R11, 0x1 ;  /* 0x000000010b047836 */ /* 0x000fe40000000000 */
[----:B------:R-:W-:Y:S01]  /*0d10*/  @P2 IMAD.MOV R4, RZ, RZ, R11 ;  /* 0x000000ffff042224 */ /* 0x000fe200078e020b */
[----:B------:R-:W-:-:S04]  /*0d20*/  ISETP.GE.AND P2, PT, R3, R6, PT ;  /* 0x000000060300720c */ /* 0x000fc80003f46270 */
[----:B------:R-:W-:-:S03]  /*0d30*/  IADD3 R3, PT, PT, R4, 0x1, RZ ;  /* 0x0000000104037810 */ /* 0x000fc60007ffe0ff */
[----:B------:R-:W-:Y:S01]  /*0d40*/  @!P1 IMAD.MOV R3, RZ, RZ, R4 ;  /* 0x000000ffff039224 */ /* 0x000fe200078e0204 */
[----:B------:R-:W-:-:S04]  /*0d50*/  ISETP.NE.AND P1, PT, R5, RZ, PT ;  /* 0x000000ff0500720c */ /* 0x000fc80003f25270 */
[----:B------:R-:W-:Y:S01]  /*0d60*/  IADD3 R4, PT, PT, R3, 0x1, RZ ;  /* 0x0000000103047810 */ /* 0x000fe20007ffe0ff */
[----:B------:R-:W-:-:S08]  /*0d70*/  @P2 IMAD.MOV R4, RZ, RZ, R3 ;  /* 0x000000ffff042224 */ /* 0x000fd000078e0203 */
[----:B------:R-:W-:Y:S05]  /*0d80*/  @P1 BRA `(.L_x_25) ;  /* 0xfffffffc00801947 */ /* 0x000fea000383ffff */
.L_x_21:
[----:B------:R-:W-:Y:S05]  /*0d90*/  BSYNC.RECONVERGENT B0 ;  /* 0x0000000000007941 */ /* 0x000fea0003800200 */
.L_x_20:
[----:B------:R-:W1:Y:S02]  /*0da0*/  LDC.64 R2, c[0x0][0x388] ;  /* 0x0000e200ff027b82 */ /* 0x000e640000000a00 */
[----:B-1----:R-:W-:-:S05]  /*0db0*/  IMAD.WIDE R2, R0, 0x4, R2 ;  /* 0x0000000400027825 */ /* 0x002fca00078e0202 */
[----:B------:R-:W-:Y:S01]  /*0dc0*/  STG.E desc[UR4][R2.64], R4 ;  /* 0x0000000402007986 */ /* 0x000fe2000c101904 */
[----:B------:R-:W-:Y:S05]  /*0dd0*/  EXIT ;  /* 0x000000000000794d */ /* 0x000fea0003800000 */
.L_x_19:
[----:B------:R-:W1:Y:S01]  /*0de0*/  LDC.64 R4, c[0x0][0x388] ;  /* 0x0000e200ff047b82 */ /* 0x000e620000000a00 */
[----:B------:R-:W-:-:S05]  /*0df0*/  IADD3 R2, PT, PT, R3, R2, RZ ;  /* 0x0000000203027210 */ /* 0x000fca0007ffe0ff */
[----:B------:R-:W-:-:S04]  /*0e00*/  IMAD.SHL.U32 R3, R2, 0x2, RZ ;  /* 0x0000000202037824 */ /* 0x000fc800078e00ff */
[C---:B------:R-:W-:Y:S02]  /*0e10*/  IMAD R3, R0.reuse, 0x5, -R3 ;  /* 0x0000000500037824 */ /* 0x040fe400078e0a03 */
[----:B-1----:R-:W-:-:S05]  /*0e20*/  IMAD.WIDE R4, R0, 0x4, R4 ;  /* 0x0000000400047825 */ /* 0x002fca00078e0204 */
[----:B------:R-:W-:Y:S01]  /*0e30*/  STG.E desc[UR4][R4.64], R3 ;  /* 0x0000000304007986 */ /* 0x000fe2000c101904 */
[----:B------:R-:W-:Y:S05]  /*0e40*/  EXIT ;  /* 0x000000000000794d */ /* 0x000fea0003800000 */
.L_x_26:
        /* <DEDUP_REMOVED lines=11> */
.L_x_31:


//--------------------- .nv.global.init           --------------------------
	.section	.nv.global.init,"aw",@progbits
	.align	16
.nv.global.init:
	.type		__cudart_sin_cos_coeffs,@object
	.size		__cudart_sin_cos_coeffs,(__cudart_i2opi_d - __cudart_sin_cos_coeffs)
__cudart_sin_cos_coeffs:
        /*0000*/ 	.byte	0x46, 0xd2, 0xb0, 0x2c, 0xf1, 0xe5, 0x5a, 0xbe, 0x92, 0xe3, 0xac, 0x69, 0xe3, 0x1d, 0xc7, 0x3e
        /*0010*/ 	.byte	0xa1, 0x62, 0xdb, 0x19, 0xa0, 0x01, 0x2a, 0xbf, 0x18, 0x08, 0x11, 0x11, 0x11, 0x11, 0x81, 0x3f
        /*0020*/ 	.byte	0x54, 0x55, 0x55, 0x55, 0x55, 0x55, 0xc5, 0xbf, 0x00, 0x00, 0x00, 0x00, 0x00, 0x00, 0x00, 0x00
        /*0030*/ 	.byte	0x00, 0x00, 0x00, 0x00, 0x00, 0x00, 0x00, 0x00, 0x64, 0x81, 0xfd, 0x20, 0x83, 0xff, 0xa8, 0xbd
        /*0040*/ 	.byte	0x28, 0x85, 0xef, 0xc1, 0xa7, 0xee, 0x21, 0x3e, 0xd9, 0xe6, 0x06, 0x8e, 0x4f, 0x7e, 0x92, 0xbe
        /*0050*/ 	.byte	0xe9, 0xbc, 0xdd, 0x19, 0xa0, 0x01, 0xfa, 0x3e, 0x47, 0x5d, 0xc1, 0x16, 0x6c, 0xc1, 0x56, 0xbf
        /*0060*/ 	.byte	0x51, 0x55, 0x55, 0x55, 0x55, 0x55, 0xa5, 0x3f, 0x00, 0x00, 0x00, 0x00, 0x00, 0x00, 0xe0, 0xbf
        /*0070*/ 	.byte	0x00, 0x00, 0x00, 0x00, 0x00, 0x00, 0xf0, 0x3f, 0x00, 0x00, 0x00, 0x00, 0x00, 0x00, 0x00, 0x00
	.type		__cudart_i2opi_d,@object
	.size		__cudart_i2opi_d,(.L_0 - __cudart_i2opi_d)
__cudart_i2opi_d:
        /* <DEDUP_REMOVED lines=9> */
.L_0:


//--------------------- .nv.shared.reserved.0     --------------------------
	.section	.nv.shared.reserved.0,"aw",@nobits
	.weak		__nv_reservedSMEM_offset_0_alias
	.size		__nv_reservedSMEM_offset_0_alias, 0, 64
	.other		__nv_reservedSMEM_offset_0_alias,@"STO_CUDA_RESERVED_SHARED STV_DEFAULT"
__nv_reservedSMEM_offset_0_alias:
	.zero		0
	.zero		64


//--------------------- .nv.constant0._Z30generate_poisson_matrix_kerneliiPKiPiPdS2_ --------------------------
	.section	.nv.constant0._Z30generate_poisson_matrix_kerneliiPKiPiPdS2_,"a",@progbits
	.sectionflags	@""
	.align	4
.nv.constant0._Z30generate_poisson_matrix_kerneliiPKiPiPdS2_:
	.zero		936


//--------------------- .nv.constant0._Z33compute_row_ptrs_efficient_kerneliiPi --------------------------
	.section	.nv.constant0._Z33compute_row_ptrs_efficient_kerneliiPi,"a",@progbits
	.sectionflags	@""
	.align	4
.nv.constant0._Z33compute_row_ptrs_efficient_kerneliiPi:
	.zero		912


//--------------------- .nv.constant0._Z23compute_row_ptrs_kerneliiPi --------------------------
	.section	.nv.constant0._Z23compute_row_ptrs_kerneliiPi,"a",@progbits
	.sectionflags	@""
	.align	4
.nv.constant0._Z23compute_row_ptrs_kerneliiPi:
	.zero		912


//--------------------- SYMBOLS --------------------------

	.type		.nv.reservedSmem.offset0,@object
	.size		.nv.reservedSmem.offset0,0x4
